def matmul_kernel(
    a_ptr,
    b_ptr,
    c_ptr,
    M,
    N,
    K,
    stride_am,
    stride_ak,
    stride_bk,
    stride_bn,
    stride_cm,
    stride_cn,
    BLOCK_M: tl.constexpr,
    BLOCK_N: tl.constexpr,
    BLOCK_K: tl.constexpr,
    GROUP_M: tl.constexpr,
):
    pid = tl.program_id(axis=0)
    num_pid_m = tl.cdiv(M, BLOCK_M)
    num_pid_n = tl.cdiv(N, BLOCK_N)
    num_pid_in_group = GROUP_M * num_pid_n
    group_id = pid // num_pid_in_group
    first_pid_m = group_id * GROUP_M
    group_size_m = min(num_pid_m - first_pid_m, GROUP_M)
    pid_m = first_pid_m + ((pid % num_pid_in_group) % group_size_m)
    pid_n = (pid % num_pid_in_group) // group_size_m

    offs_am = (pid_m * BLOCK_M + tl.arange(0, BLOCK_M)) % M
    offs_bn = (pid_n * BLOCK_N + tl.arange(0, BLOCK_N)) % N
    offs_k = tl.arange(0, BLOCK_K)
    a_ptrs = a_ptr + offs_am[:, None] * stride_am + offs_k[None, :] * stride_ak
    b_ptrs = b_ptr + offs_k[:, None] * stride_bk + offs_bn[None, :] * stride_bn

    acc = tl.zeros((BLOCK_M, BLOCK_N), dtype=tl.float32)
    for kk in range(0, tl.cdiv(K, BLOCK_K)):
        a = tl.load(a_ptrs, mask=offs_k[None, :] < K - kk * BLOCK_K, other=0.0)
        b = tl.load(b_ptrs, mask=offs_k[:, None] < K - kk * BLOCK_K, other=0.0)
        acc = tl.dot(a, b, acc)
        a_ptrs += BLOCK_K * stride_ak
        b_ptrs += BLOCK_K * stride_bk

    c = acc.to(c_ptr.dtype.element_ty)
    offs_cm = pid_m * BLOCK_M + tl.arange(0, BLOCK_M)
    offs_cn = pid_n * BLOCK_N + tl.arange(0, BLOCK_N)
    c_ptrs = c_ptr + offs_cm[:, None] * stride_cm + offs_cn[None, :] * stride_cn
    mask = (offs_cm[:, None] < M) & (offs_cn[None, :] < N)
    tl.store(c_ptrs, c, mask=mask)

# config = {"BLOCK_K": 64, "BLOCK_M": 128, "BLOCK_N": 64, "GROUP_M": 8, "arch": "sm_90", "dtype": "fp8e4m3", "num_ctas": 2, "num_stages": 3, "num_warps": 4}
# arch = sm_90


// ===== COMPILED SASS (sm_90a) =====

	.target	sm_90a

	.elftype	@"ET_EXEC"


//--------------------- .note.nv.tkinfo           --------------------------
	.section	.note.nv.tkinfo,"",@"SHT_NOTE"
	.sectionflags	@"SHF_NOTE_NV_TKINFO"
	.tkinfo
        /*0018*/ 	.word	0x00000002
        /*0030*/ 	.string	""
        /*0030*/ 	.string	"ptxas"
        /*0030*/ 	.string	"Cuda compilation tools, release 13.0, V13.0.88"
        /*0030*/ 	.string	"Build cuda_13.0.r13.0/compiler.36424714_0"
        /*0030*/ 	.string	"-v  -suppress-debug-info  -lineinfo  -arch sm_90a "



//--------------------- .note.nv.cuinfo           --------------------------
	.section	.note.nv.cuinfo,"",@"SHT_NOTE"
	.sectionflags	@"SHF_NOTE_NV_CUINFO"
        /*0018*/ 	.short	0x0002
        /*001a*/ 	.short	0x005a
        /*001c*/ 	.short	0x0082
	.zero		2


//--------------------- .nv.info                  --------------------------
	.section	.nv.info,"",@"SHT_CUDA_INFO"
	.align	4


	//----- nvinfo : EIATTR_REGCOUNT
	.align		4
        /*0000*/ 	.byte	0x04, 0x2f
        /*0002*/ 	.short	(.L_1 - .L_0)
	.align		4
.L_0:
        /*0004*/ 	.word	index@(matmul_kernel)
        /*0008*/ 	.word	0x000000f6


	//----- nvinfo : EIATTR_FRAME_SIZE
	.align		4
.L_1:
        /*000c*/ 	.byte	0x04, 0x11
        /*000e*/ 	.short	(.L_3 - .L_2)
	.align		4
.L_2:
        /*0010*/ 	.word	index@(matmul_kernel)
        /*0014*/ 	.word	0x00000000


	//----- nvinfo : EIATTR_MIN_STACK_SIZE
	.align		4
.L_3:
        /*0018*/ 	.byte	0x04, 0x12
        /*001a*/ 	.short	(.L_5 - .L_4)
	.align		4
.L_4:
        /*001c*/ 	.word	index@(matmul_kernel)
        /*0020*/ 	.word	0x00000000
.L_5:


//--------------------- .nv.compat                --------------------------
	.section	.nv.compat,"",@"SHT_CUDA_COMPAT_INFO"
	.align	4
        /*0000*/ 	.byte	0x02, 0x09, 0x01, 0x00, 0x02, 0x02, 0x04, 0x00, 0x02, 0x05, 0x05, 0x00, 0x03, 0x07, 0x01, 0x01
        /*0010*/ 	.byte	0x02, 0x03, 0x00, 0x00, 0x02, 0x06, 0x01, 0x00, 0x04, 0x0b, 0x08, 0x00, 0x00, 0x00, 0x00, 0x00
        /*0020*/ 	.byte	0x00, 0x00, 0x00, 0x00


//--------------------- .nv.info.matmul_kernel    --------------------------
	.section	.nv.info.matmul_kernel,"",@"SHT_CUDA_INFO"
	.sectionflags	@""
	.align	4


	//----- nvinfo : EIATTR_CUDA_API_VERSION
	.align		4
        /*0000*/ 	.byte	0x04, 0x37
        /*0002*/ 	.short	(.L_7 - .L_6)
.L_6:
        /*0004*/ 	.word	0x00000082


	//----- nvinfo : EIATTR_KPARAM_INFO
	.align		4
.L_7:
        /*0008*/ 	.byte	0x04, 0x17
        /*000a*/ 	.short	(.L_9 - .L_8)
.L_8:
        /*000c*/ 	.word	0x00000000
        /*0010*/ 	.short	0x000d
        /*0012*/ 	.short	0x0048
        /*0014*/ 	.byte	0x00, 0xf4, 0x21, 0x00


	//----- nvinfo : EIATTR_KPARAM_INFO
	.align		4
.L_9:
        /*0018*/ 	.byte	0x04, 0x17
        /*001a*/ 	.short	(.L_11 - .L_10)
.L_10:
        /*001c*/ 	.word	0x00000000
        /*0020*/ 	.short	0x000c
        /*0022*/ 	.short	0x0040
        /*0024*/ 	.byte	0x00, 0xf4, 0x21, 0x00


	//----- nvinfo : EIATTR_KPARAM_INFO
	.align		4
.L_11:
        /*0028*/ 	.byte	0x04, 0x17
        /*002a*/ 	.short	(.L_13 - .L_12)
.L_12:
        /*002c*/ 	.word	0x00000000
        /*0030*/ 	.short	0x000b
        /*0032*/ 	.short	0x0038
        /*0034*/ 	.byte	0x00, 0xf0, 0x11, 0x00


	//----- nvinfo : EIATTR_KPARAM_INFO
	.align		4
.L_13:
        /*0038*/ 	.byte	0x04, 0x17
        /*003a*/ 	.short	(.L_15 - .L_14)
.L_14:
        /*003c*/ 	.word	0x00000000
        /*0040*/ 	.short	0x000a
        /*0042*/ 	.short	0x0034
        /*0044*/ 	.byte	0x00, 0xf0, 0x11, 0x00


	//----- nvinfo : EIATTR_KPARAM_INFO
	.align		4
.L_15:
        /*0048*/ 	.byte	0x04, 0x17
        /*004a*/ 	.short	(.L_17 - .L_16)
.L_16:
        /*004c*/ 	.word	0x00000000
        /*0050*/ 	.short	0x0009
        /*0052*/ 	.short	0x0030
        /*0054*/ 	.byte	0x00, 0xf0, 0x11, 0x00


	//----- nvinfo : EIATTR_KPARAM_INFO
	.align		4
.L_17:
        /*0058*/ 	.byte	0x04, 0x17
        /*005a*/ 	.short	(.L_19 - .L_18)
.L_18:
        /*005c*/ 	.word	0x00000000
        /*0060*/ 	.short	0x0008
        /*0062*/ 	.short	0x002c
        /*0064*/ 	.byte	0x00, 0xf0, 0x11, 0x00


	//----- nvinfo : EIATTR_KPARAM_INFO
	.align		4
.L_19:
        /*0068*/ 	.byte	0x04, 0x17
        /*006a*/ 	.short	(.L_21 - .L_20)
.L_20:
        /*006c*/ 	.word	0x00000000
        /*0070*/ 	.short	0x0007
        /*0072*/ 	.short	0x0028
        /*0074*/ 	.byte	0x00, 0xf0, 0x11, 0x00


	//----- nvinfo : EIATTR_KPARAM_INFO
	.align		4
.L_21:
        /*0078*/ 	.byte	0x04, 0x17
        /*007a*/ 	.short	(.L_23 - .L_22)
.L_22:
        /*007c*/ 	.word	0x00000000
        /*0080*/ 	.short	0x0006
        /*0082*/ 	.short	0x0024
        /*0084*/ 	.byte	0x00, 0xf0, 0x11, 0x00


	//----- nvinfo : EIATTR_KPARAM_INFO
	.align		4
.L_23:
        /*0088*/ 	.byte	0x04, 0x17
        /*008a*/ 	.short	(.L_25 - .L_24)
.L_24:
        /*008c*/ 	.word	0x00000000
        /*0090*/ 	.short	0x0005
        /*0092*/ 	.short	0x0020
        /*0094*/ 	.byte	0x00, 0xf0, 0x11, 0x00


	//----- nvinfo : EIATTR_KPARAM_INFO
	.align		4
.L_25:
        /*0098*/ 	.byte	0x04, 0x17
        /*009a*/ 	.short	(.L_27 - .L_26)
.L_26:
        /*009c*/ 	.word	0x00000000
        /*00a0*/ 	.short	0x0004
        /*00a2*/ 	.short	0x001c
        /*00a4*/ 	.byte	0x00, 0xf0, 0x11, 0x00


	//----- nvinfo : EIATTR_KPARAM_INFO
	.align		4
.L_27:
        /*00a8*/ 	.byte	0x04, 0x17
        /*00aa*/ 	.short	(.L_29 - .L_28)
.L_28:
        /*00ac*/ 	.word	0x00000000
        /*00b0*/ 	.short	0x0003
        /*00b2*/ 	.short	0x0018
        /*00b4*/ 	.byte	0x00, 0xf0, 0x11, 0x00


	//----- nvinfo : EIATTR_KPARAM_INFO
	.align		4
.L_29:
        /*00b8*/ 	.byte	0x04, 0x17
        /*00ba*/ 	.short	(.L_31 - .L_30)
.L_30:
        /*00bc*/ 	.word	0x00000000
        /*00c0*/ 	.short	0x0002
        /*00c2*/ 	.short	0x0010
        /*00c4*/ 	.byte	0x00, 0xf4, 0x21, 0x00


	//----- nvinfo : EIATTR_KPARAM_INFO
	.align		4
.L_31:
        /*00c8*/ 	.byte	0x04, 0x17
        /*00ca*/ 	.short	(.L_33 - .L_32)
.L_32:
        /*00cc*/ 	.word	0x00000000
        /*00d0*/ 	.short	0x0001
        /*00d2*/ 	.short	0x0008
        /*00d4*/ 	.byte	0x00, 0xf4, 0x21, 0x00


	//----- nvinfo : EIATTR_KPARAM_INFO
	.align		4
.L_33:
        /*00d8*/ 	.byte	0x04, 0x17
        /*00da*/ 	.short	(.L_35 - .L_34)
.L_34:
        /*00dc*/ 	.word	0x00000000
        /*00e0*/ 	.short	0x0000
        /*00e2*/ 	.short	0x0000
        /*00e4*/ 	.byte	0x00, 0xf4, 0x21, 0x00


	//----- nvinfo : EIATTR_EXPLICIT_CLUSTER
	.align		4
.L_35:
        /*00e8*/ 	.byte	0x01, 0x3e
	.zero		2


	//----- nvinfo : EIATTR_CTA_PER_CLUSTER
	.align		4
        /*00ec*/ 	.byte	0x04, 0x3d
        /*00ee*/ 	.short	(.L_37 - .L_36)
.L_36:
        /*00f0*/ 	.word	0x00000002
        /*00f4*/ 	.word	0x00000001
        /*00f8*/ 	.word	0x00000001


	//----- nvinfo : EIATTR_SPARSE_MMA_MASK
	.align		4
.L_37:
        /*00fc*/ 	.byte	0x03, 0x50
        /*00fe*/ 	.short	0x0000


	//----- nvinfo : EIATTR_MAXREG_COUNT
	.align		4
        /*0100*/ 	.byte	0x03, 0x1b
        /*0102*/ 	.short	0x00ff


	//----- nvinfo : EIATTR_NUM_BARRIERS
	.align		4
        /*0104*/ 	.byte	0x02, 0x4c
        /*0106*/ 	.byte	0x01
	.zero		1


	//----- nvinfo : EIATTR_MERCURY_ISA_VERSION
	.align		4
        /*0108*/ 	.byte	0x03, 0x5f
        /*010a*/ 	.short	0x0101


	//----- nvinfo : EIATTR_EXIT_INSTR_OFFSETS
	.align		4
        /*010c*/ 	.byte	0x04, 0x1c
        /*010e*/ 	.short	(.L_39 - .L_38)


	//   ....[0]....
.L_38:
        /*0110*/ 	.word	0x000060d0


	//   ....[1]....
        /*0114*/ 	.word	0x000060f0


	//----- nvinfo : EIATTR_REQNTID
	.align		4
.L_39:
        /*0118*/ 	.byte	0x04, 0x10
        /*011a*/ 	.short	(.L_41 - .L_40)
.L_40:
        /*011c*/ 	.word	0x00000080
        /*0120*/ 	.word	0x00000001
        /*0124*/ 	.word	0x00000001


	//----- nvinfo : EIATTR_CBANK_PARAM_SIZE
	.align		4
.L_41:
        /*0128*/ 	.byte	0x03, 0x19
        /*012a*/ 	.short	0x0050


	//----- nvinfo : EIATTR_PARAM_CBANK
	.align		4
        /*012c*/ 	.byte	0x04, 0x0a
        /*012e*/ 	.short	(.L_43 - .L_42)
	.align		4
.L_42:
        /*0130*/ 	.word	index@(.nv.constant0.matmul_kernel)
        /*0134*/ 	.short	0x0210
        /*0136*/ 	.short	0x0050


	//----- nvinfo : EIATTR_SW_WAR
	.align		4
.L_43:
        /*0138*/ 	.byte	0x04, 0x36
        /*013a*/ 	.short	(.L_45 - .L_44)
.L_44:
        /*013c*/ 	.word	0x00000008
.L_45:


//--------------------- .nv.callgraph             --------------------------
	.section	.nv.callgraph,"",@"SHT_CUDA_CALLGRAPH"
	.align	4
	.sectionentsize	8
	.align		4
        /*0000*/ 	.word	0x00000000
	.align		4
        /*0004*/ 	.word	0xffffffff
	.align		4
        /*0008*/ 	.word	0x00000000
	.align		4
        /*000c*/ 	.word	0xfffffffe
	.align		4
        /*0010*/ 	.word	0x00000000
	.align		4
        /*0014*/ 	.word	0xfffffffd
	.align		4
        /*0018*/ 	.word	0x00000000
	.align		4
        /*001c*/ 	.word	0xfffffffc


//--------------------- .text.matmul_kernel       --------------------------
	.section	.text.matmul_kernel,"ax",@progbits
	.align	128
        .global         matmul_kernel
        .type           matmul_kernel,@function
        .size           matmul_kernel,(.L_x_4 - matmul_kernel)
        .other          matmul_kernel,@"STO_CUDA_ENTRY STV_DEFAULT"
matmul_kernel:
.text.matmul_kernel:
[----:B------:R-:W0:Y:S08]  /*0000*/  LDC R1, c[0x0][0x28] ;  /* 0x00000a00ff017b82 */ /* 0x000e300000000800 */
[----:B------:R-:W1:Y:S01]  /*0010*/  LDC.64 R36, c[0x0][0x228] ;  /* 0x00008a00ff247b82 */ /* 0x000e620000000a00 */
[----:B------:R-:W-:Y:S01]  /*0020*/  UMOV UR6, 0x400 ;  /* 0x0000040000067882 */ /* 0x000fe20000000000 */
[----:B------:R-:W-:Y:S01]  /*0030*/  ULDC.64 UR16, c[0x0][0x208] ;  /* 0x0000820000107ab9 */ /* 0x000fe20000000a00 */
[----:B------:R-:W-:-:S05]  /*0040*/  ULDC UR11, c[0x0][0x230] ;  /* 0x00008c00000b7ab9 */ /* 0x000fca0000000800 */
[----:B------:R-:W2:Y:S08]  /*0050*/  S2UR UR4, SR_CTAID.X ;  /* 0x00000000000479c3 */ /* 0x000eb00000002500 */
[----:B------:R-:W3:Y:S01]  /*0060*/  LDC R177, c[0x0][0x230] ;  /* 0x00008c00ffb17b82 */ /* 0x000ee20000000800 */
[----:B-1----:R-:W-:-:S07]  /*0070*/  VIADD R0, R37, 0x3f ;  /* 0x0000003f25007836 */ /* 0x002fce0000000000 */
[----:B------:R-:W1:Y:S01]  /*0080*/  S2UR UR10, SR_CgaCtaId ;  /* 0x00000000000a79c3 */ /* 0x000e620000008800 */
[----:B------:R-:W-:Y:S02]  /*0090*/  SHF.R.S32.HI R3, RZ, 0x1f, R0 ;  /* 0x0000001fff037819 */ /* 0x000fe40000011400 */
[----:B--2---:R-:W-:Y:S01]  /*00a0*/  I2FP.F32.U32 R5, UR4 ;  /* 0x0000000400057c45 */ /* 0x004fe20008201000 */
[----:B------:R-:W-:Y:S01]  /*00b0*/  ULDC UR4, c[0x0][0x150] ;  /* 0x0000540000047ab9 */ /* 0x000fe20000000800 */
[----:B------:R-:W-:-:S03]  /*00c0*/  LEA.HI R3, R3, R0, RZ, 0x6 ;  /* 0x0000000003037211 */ /* 0x000fc600078f30ff */
[----:B------:R-:W-:Y:S01]  /*00d0*/  FMUL R5, R5, UR4 ;  /* 0x0000000405057c20 */ /* 0x000fe20008400000 */
[----:B------:R-:W-:Y:S01]  /*00e0*/  SHF.R.S32.HI R3, RZ, 0x6, R3 ;  /* 0x00000006ff037819 */ /* 0x000fe20000011403 */
[----:B---3--:R-:W-:-:S04]  /*00f0*/  VIADD R177, R177, 0x3f ;  /* 0x0000003fb1b17836 */ /* 0x008fc80000000000 */
[----:B------:R-:W-:Y:S01]  /*0100*/  IMAD.SHL.U32 R4, R3, 0x8, RZ ;  /* 0x0000000803047824 */ /* 0x000fe200078e00ff */
[----:B------:R-:W2:Y:S04]  /*0110*/  F2I.U32.TRUNC.NTZ R5, R5 ;  /* 0x0000000500057305 */ /* 0x000ea8000020f000 */
[----:B------:R-:W-:Y:S01]  /*0120*/  IABS R7, R4 ;  /* 0x0000000400077213 */ /* 0x000fe20000000000 */
[----:B-1----:R-:W-:Y:S02]  /*0130*/  USHF.L.U32 UR5, UR10, 0x6, URZ ;  /* 0x000000060a057899 */ /* 0x002fe4000800063f */
[----:B------:R-:W-:Y:S01]  /*0140*/  ULEA UR10, UR10, UR6, 0x18 ;  /* 0x000000060a0a7291 */ /* 0x000fe2000f8ec03f */
[----:B------:R-:W1:Y:S01]  /*0150*/  I2F.RP R0, R7 ;  /* 0x0000000700007306 */ /* 0x000e620000209400 */
[----:B------:R-:W-:Y:S01]  /*0160*/  ULOP3.LUT UR5, UR5, 0x40, URZ, 0xc0, !UPT ;  /* 0x0000004005057892 */ /* 0x000fe2000f8ec03f */
[----:B--2---:R-:W-:-:S06]  /*0170*/  IABS R11, R5 ;  /* 0x00000005000b7213 */ /* 0x004fcc0000000000 */
[----:B-1----:R-:W1:Y:S02]  /*0180*/  MUFU.RCP R0, R0 ;  /* 0x0000000000007308 */ /* 0x002e640000001000 */
[----:B-1----:R-:W-:Y:S01]  /*0190*/  VIADD R2, R0, 0xffffffe ;  /* 0x0ffffffe00027836 */ /* 0x002fe20000000000 */
[----:B------:R-:W-:-:S05]  /*01a0*/  IABS R0, R4 ;  /* 0x0000000400007213 */ /* 0x000fca0000000000 */
[----:B------:R1:W2:Y:S01]  /*01b0*/  F2I.FTZ.U32.TRUNC.NTZ R3, R2 ;  /* 0x0000000200037305 */ /* 0x0002a2000021f000 */
[----:B------:R-:W-:Y:S02]  /*01c0*/  IMAD.MOV R0, RZ, RZ, -R0 ;  /* 0x000000ffff007224 */ /* 0x000fe400078e0a00 */
[----:B-1----:R-:W-:Y:S02]  /*01d0*/  IMAD.MOV.U32 R2, RZ, RZ, RZ ;  /* 0x000000ffff027224 */ /* 0x002fe400078e00ff */
[----:B--2---:R-:W-:-:S04]  /*01e0*/  IMAD.MOV R6, RZ, RZ, -R3 ;  /* 0x000000ffff067224 */ /* 0x004fc800078e0a03 */
[----:B------:R-:W-:-:S04]  /*01f0*/  IMAD R9, R6, R7, RZ ;  /* 0x0000000706097224 */ /* 0x000fc800078e02ff */
[----:B------:R-:W-:-:S06]  /*0200*/  IMAD.HI.U32 R2, R3, R9, R2 ;  /* 0x0000000903027227 */ /* 0x000fcc00078e0002 */
[----:B------:R-:W-:-:S04]  /*0210*/  IMAD.HI.U32 R2, R2, R11, RZ ;  /* 0x0000000b02027227 */ /* 0x000fc800078e00ff */
[----:B------:R-:W-:-:S05]  /*0220*/  IMAD R0, R2, R0, R11 ;  /* 0x0000000002007224 */ /* 0x000fca00078e020b */
[----:B------:R-:W-:-:S13]  /*0230*/  ISETP.GT.U32.AND P1, PT, R7, R0, PT ;  /* 0x000000000700720c */ /* 0x000fda0003f24070 */
[----:B------:R-:W-:Y:S02]  /*0240*/  @!P1 IMAD.IADD R0, R0, 0x1, -R7 ;  /* 0x0000000100009824 */ /* 0x000fe400078e0a07 */
[----:B------:R-:W-:Y:S01]  /*0250*/  @!P1 VIADD R2, R2, 0x1 ;  /* 0x0000000102029836 */ /* 0x000fe20000000000 */
[----:B------:R-:W-:Y:S02]  /*0260*/  ISETP.NE.AND P1, PT, R4, RZ, PT ;  /* 0x000000ff0400720c */ /* 0x000fe40003f25270 */
[----:B------:R-:W-:Y:S02]  /*0270*/  ISETP.GE.U32.AND P0, PT, R0, R7, PT ;  /* 0x000000070000720c */ /* 0x000fe40003f06070 */
[----:B------:R-:W-:-:S04]  /*0280*/  LOP3.LUT R0, R5, R4, RZ, 0x3c, !PT ;  /* 0x0000000405007212 */ /* 0x000fc800078e3cff */
[----:B------:R-:W-:Y:S01]  /*0290*/  ISETP.GE.AND P2, PT, R0, RZ, PT ;  /* 0x000000ff0000720c */ /* 0x000fe20003f46270 */
[----:B------:R-:W-:-:S05]  /*02a0*/  VIADD R0, R36, 0x7f ;  /* 0x0000007f24007836 */ /* 0x000fca0000000000 */
[----:B------:R-:W-:Y:S01]  /*02b0*/  SHF.R.S32.HI R3, RZ, 0x1f, R0 ;  /* 0x0000001fff037819 */ /* 0x000fe20000011400 */
[----:B------:R-:W-:-:S03]  /*02c0*/  @P0 VIADD R2, R2, 0x1 ;  /* 0x0000000102020836 */ /* 0x000fc60000000000 */
[----:B------:R-:W-:-:S03]  /*02d0*/  LEA.HI R3, R3, R0, RZ, 0x7 ;  /* 0x0000000003037211 */ /* 0x000fc600078f38ff */
[----:B------:R-:W-:Y:S01]  /*02e0*/  @!P2 IMAD.MOV R2, RZ, RZ, -R2 ;  /* 0x000000ffff02a224 */ /* 0x000fe200078e0a02 */
[----:B------:R-:W-:-:S05]  /*02f0*/  @!P1 LOP3.LUT R2, RZ, R4, RZ, 0x33, !PT ;  /* 0x00000004ff029212 */ /* 0x000fca00078e33ff */
[----:B------:R-:W-:Y:S02]  /*0300*/  IMAD.SHL.U32 R6, R2, 0x8, RZ ;  /* 0x0000000802067824 */ /* 0x000fe400078e00ff */
[----:B------:R-:W-:-:S03]  /*0310*/  IMAD.MOV R2, RZ, RZ, -R2 ;  /* 0x000000ffff027224 */ /* 0x000fc600078e0a02 */
[----:B------:R-:W-:Y:S01]  /*0320*/  LEA.HI.SX32 R3, R3, -R6, 0x19 ;  /* 0x8000000603037211 */ /* 0x000fe200078fcaff */
[----:B------:R-:W-:-:S03]  /*0330*/  IMAD R11, R4, R2, R5 ;  /* 0x00000002040b7224 */ /* 0x000fc600078e0205 */
[----:B------:R-:W-:-:S04]  /*0340*/  VIMNMX R8, R3, 0x8, PT ;  /* 0x0000000803087848 */ /* 0x000fc80003fe0100 */
[-C--:B------:R-:W-:Y:S02]  /*0350*/  IABS R7, R8.reuse ;  /* 0x0000000800077213 */ /* 0x080fe40000000000 */
[----:B------:R-:W-:Y:S02]  /*0360*/  IABS R4, R8 ;  /* 0x0000000800047213 */ /* 0x000fe40000000000 */
[----:B------:R-:W1:Y:S08]  /*0370*/  I2F.RP R0, R7 ;  /* 0x0000000700007306 */ /* 0x000e700000209400 */
[----:B-1----:R-:W1:Y:S02]  /*0380*/  MUFU.RCP R0, R0 ;  /* 0x0000000000007308 */ /* 0x002e640000001000 */
[----:B-1----:R-:W-:-:S02]  /*0390*/  VIADD R3, R0, 0xffffffe ;  /* 0x0ffffffe00037836 */ /* 0x002fc40000000000 */
[----:B------:R-:W-:-:S04]  /*03a0*/  IMAD.MOV R0, RZ, RZ, -R4 ;  /* 0x000000ffff007224 */ /* 0x000fc800078e0a04 */
[----:B------:R-:W1:Y:S02]  /*03b0*/  F2I.FTZ.U32.TRUNC.NTZ R3, R3 ;  /* 0x0000000300037305 */ /* 0x000e64000021f000 */
[----:B-1----:R-:W-:-:S04]  /*03c0*/  IMAD.MOV R9, RZ, RZ, -R3 ;  /* 0x000000ffff097224 */ /* 0x002fc800078e0a03 */
[----:B------:R-:W-:Y:S01]  /*03d0*/  IMAD.MOV.U32 R2, RZ, RZ, R9 ;  /* 0x000000ffff027224 */ /* 0x000fe200078e0009 */
[----:B------:R-:W-:-:S03]  /*03e0*/  IABS R9, R11 ;  /* 0x0000000b00097213 */ /* 0x000fc60000000000 */
[----:B------:R-:W-:Y:S02]  /*03f0*/  IMAD R5, R2, R7, RZ ;  /* 0x0000000702057224 */ /* 0x000fe400078e02ff */
[----:B------:R-:W-:-:S04]  /*0400*/  IMAD.MOV.U32 R2, RZ, RZ, RZ ;  /* 0x000000ffff027224 */ /* 0x000fc800078e00ff */
        /* <DEDUP_REMOVED lines=9> */
[----:B------:R-:W-:Y:S02]  /*04a0*/  ISETP.GE.AND P2, PT, R0, RZ, PT ;  /* 0x000000ff0000720c */ /* 0x000fe40003f46270 */
[----:B------:R-:W1:Y:S05]  /*04b0*/  S2R R0, SR_TID.X ;  /* 0x0000000000007919 */ /* 0x000e6a0000002100 */
[----:B------:R-:W-:Y:S01]  /*04c0*/  @P0 VIADD R2, R2, 0x1 ;  /* 0x0000000102020836 */ /* 0x000fe20000000000 */
[----:B------:R-:W-:-:S05]  /*04d0*/  ISETP.GT.AND P0, PT, R177, 0x3f, PT ;  /* 0x0000003fb100780c */ /* 0x000fca0003f04270 */
[----:B------:R-:W-:Y:S01]  /*04e0*/  @!P2 IMAD.MOV R2, RZ, RZ, -R2 ;  /* 0x000000ffff02a224 */ /* 0x000fe200078e0a02 */
[----:B------:R-:W-:-:S05]  /*04f0*/  @!P1 LOP3.LUT R2, RZ, R8, RZ, 0x33, !PT ;  /* 0x00000008ff029212 */ /* 0x000fca00078e33ff */
[----:B------:R-:W-:Y:S02]  /*0500*/  IMAD.MOV R3, RZ, RZ, -R2 ;  /* 0x000000ffff037224 */ /* 0x000fe400078e0a02 */
[----:B------:R-:W-:Y:S02]  /*0510*/  IMAD.SHL.U32 R24, R2, 0x40, RZ ;  /* 0x0000004002187824 */ /* 0x000fe400078e00ff */
[----:B------:R-:W-:-:S04]  /*0520*/  IMAD R3, R8, R3, R11 ;  /* 0x0000000308037224 */ /* 0x000fc800078e020b */
[----:B------:R-:W-:-:S05]  /*0530*/  IMAD.IADD R3, R6, 0x1, R3 ;  /* 0x0000000106037824 */ /* 0x000fca00078e0203 */
[----:B------:R-:W-:Y:S02]  /*0540*/  R2UR UR4, R3 ;  /* 0x00000000030472ca */ /* 0x000fe400000e0000 */
[----:B-1----:R-:W-:Y:S02]  /*0550*/  SHF.R.U32.HI R97, RZ, 0x6, R0 ;  /* 0x00000006ff617819 */ /* 0x002fe40000011600 */
[C---:B------:R-:W-:Y:S02]  /*0560*/  LOP3.LUT R178, R0.reuse, 0x3f, RZ, 0xc0, !PT ;  /* 0x0000003f00b27812 */ /* 0x040fe400078ec0ff */
[C---:B------:R-:W-:Y:S02]  /*0570*/  LEA.HI R98, R0.reuse, 0xe, RZ, 0x1a ;  /* 0x0000000e00627811 */ /* 0x040fe400078fd0ff */
[C---:B------:R-:W-:Y:S02]  /*0580*/  LEA.HI R99, R0.reuse, 0x1e, RZ, 0x1a ;  /* 0x0000001e00637811 */ /* 0x040fe400078fd0ff */
[----:B------:R-:W-:Y:S01]  /*0590*/  LEA.HI R181, R0, 0x2e, RZ, 0x1a ;  /* 0x0000002e00b57811 */ /* 0x000fe200078fd0ff */
[----:B------:R-:W-:Y:S01]  /*05a0*/  IMAD.IADD R9, R24, 0x1, R98 ;  /* 0x0000000118097824 */ /* 0x000fe200078e0262 */
[----:B------:R-:W-:Y:S01]  /*05b0*/  LEA.HI R179, R0, 0x3e, RZ, 0x1a ;  /* 0x0000003e00b37811 */ /* 0x000fe200078fd0ff */
[----:B------:R-:W-:Y:S01]  /*05c0*/  ULEA UR4, UR4, UR5, 0x7 ;  /* 0x0000000504047291 */ /* 0x000fe2000f8e383f */
[----:B------:R-:W-:Y:S01]  /*05d0*/  SGXT.U32 R97, R97, 0x1 ;  /* 0x000000016161781a */ /* 0x000fe20000000000 */
[----:B------:R-:W-:-:S02]  /*05e0*/  IMAD.IADD R17, R24, 0x1, R99 ;  /* 0x0000000118117824 */ /* 0x000fc400078e0263 */
[----:B------:R-:W-:Y:S01]  /*05f0*/  IMAD.IADD R57, R24, 0x1, R181 ;  /* 0x0000000118397824 */ /* 0x000fe200078e02b5 */
[C---:B------:R-:W-:Y:S01]  /*0600*/  LOP3.LUT R70, R97.reuse, 0x2, RZ, 0xfc, !PT ;  /* 0x0000000261467812 */ /* 0x040fe200078efcff */
[----:B------:R-:W-:Y:S01]  /*0610*/  VIADD R66, R178, UR4 ;  /* 0x00000004b2427c36 */ /* 0x000fe20008000000 */
[C---:B------:R-:W-:Y:S01]  /*0620*/  LOP3.LUT R71, R97.reuse, 0x4, RZ, 0xfc, !PT ;  /* 0x0000000461477812 */ /* 0x040fe200078efcff */
[----:B------:R-:W-:Y:S01]  /*0630*/  IMAD.IADD R65, R24, 0x1, R179 ;  /* 0x0000000118417824 */ /* 0x000fe200078e02b3 */
[C---:B------:R-:W-:Y:S02]  /*0640*/  LOP3.LUT R72, R97.reuse, 0x6, RZ, 0xfc, !PT ;  /* 0x0000000661487812 */ /* 0x040fe400078efcff */
[C---:B------:R-:W-:Y:S02]  /*0650*/  LOP3.LUT R73, R97.reuse, 0x8, RZ, 0xfc, !PT ;  /* 0x0000000861497812 */ /* 0x040fe400078efcff */
[C---:B------:R-:W-:Y:S02]  /*0660*/  LOP3.LUT R74, R97.reuse, 0xa, RZ, 0xfc, !PT ;  /* 0x0000000a614a7812 */ /* 0x040fe400078efcff */
[----:B------:R-:W-:-:S02]  /*0670*/  LOP3.LUT R75, R97, 0xc, RZ, 0xfc, !PT ;  /* 0x0000000c614b7812 */ /* 0x000fc400078efcff */
[C---:B------:R-:W-:Y:S02]  /*0680*/  LOP3.LUT R76, R97.reuse, 0x10, RZ, 0xfc, !PT ;  /* 0x00000010614c7812 */ /* 0x040fe400078efcff */
[C---:B------:R-:W-:Y:S02]  /*0690*/  LOP3.LUT R77, R97.reuse, 0x12, RZ, 0xfc, !PT ;  /* 0x00000012614d7812 */ /* 0x040fe400078efcff */
        /* <DEDUP_REMOVED lines=18> */
[----:B------:R-:W-:Y:S02]  /*07c0*/  LOP3.LUT R96, R97, 0x3c, RZ, 0xfc, !PT ;  /* 0x0000003c61607812 */ /* 0x000fe400078efcff */
[C---:B------:R-:W-:Y:S02]  /*07d0*/  LOP3.LUT R2, R24.reuse, R97, RZ, 0xfc, !PT ;  /* 0x0000006118027212 */ /* 0x040fe400078efcff */
[C-C-:B------:R-:W-:Y:S02]  /*07e0*/  LOP3.LUT R3, R24.reuse, 0x2, R97.reuse, 0xfe, !PT ;  /* 0x0000000218037812 */ /* 0x140fe400078efe61 */
[----:B------:R-:W-:-:S02]  /*07f0*/  LOP3.LUT R4, R24, 0x4, R97, 0xfe, !PT ;  /* 0x0000000418047812 */ /* 0x000fc400078efe61 */
[C-C-:B------:R-:W-:Y:S02]  /*0800*/  LOP3.LUT R5, R24.reuse, 0x6, R97.reuse, 0xfe, !PT ;  /* 0x0000000618057812 */ /* 0x140fe400078efe61 */
[C-C-:B------:R-:W-:Y:S02]  /*0810*/  LOP3.LUT R6, R24.reuse, 0x8, R97.reuse, 0xfe, !PT ;  /* 0x0000000818067812 */ /* 0x140fe400078efe61 */
[C-C-:B------:R-:W-:Y:S02]  /*0820*/  LOP3.LUT R7, R24.reuse, 0xa, R97.reuse, 0xfe, !PT ;  /* 0x0000000a18077812 */ /* 0x140fe400078efe61 */
[C-C-:B------:R-:W-:Y:S02]  /*0830*/  LOP3.LUT R8, R24.reuse, 0xc, R97.reuse, 0xfe, !PT ;  /* 0x0000000c18087812 */ /* 0x140fe400078efe61 */
        /* <DEDUP_REMOVED lines=20> */
[----:B------:R-:W-:Y:S01]  /*0980*/  LOP3.LUT R64, R24, 0x3c, R97, 0xfe, !PT ;  /* 0x0000003c18407812 */ /* 0x000fe200078efe61 */
[----:B0-----:R-:W-:Y:S06]  /*0990*/  @P0 BRA `(.L_x_0) ;  /* 0x0000000000480947 */ /* 0x001fec0003800000 */
[----:B------:R-:W-:Y:S01]  /*09a0*/  IMAD.SHL.U32 R67, R0, 0x8, RZ ;  /* 0x0000000800437824 */ /* 0x000fe200078e00ff */
[----:B------:R-:W-:Y:S02]  /*09b0*/  CS2R R24, SRZ ;  /* 0x0000000000187805 */ /* 0x000fe4000001ff00 */
[----:B------:R-:W-:Y:S02]  /*09c0*/  CS2R R26, SRZ ;  /* 0x00000000001a7805 */ /* 0x000fe4000001ff00 */
[----:B------:R-:W-:Y:S02]  /*09d0*/  CS2R R28, SRZ ;  /* 0x00000000001c7805 */ /* 0x000fe4000001ff00 */
[----:B------:R-:W-:Y:S02]  /*09e0*/  CS2R R30, SRZ ;  /* 0x00000000001e7805 */ /* 0x000fe4000001ff00 */
[----:B------:R-:W-:Y:S02]  /*09f0*/  CS2R R32, SRZ ;  /* 0x0000000000207805 */ /* 0x000fe4000001ff00 */
[----:B------:R-:W-:-:S02]  /*0a00*/  CS2R R34, SRZ ;  /* 0x0000000000227805 */ /* 0x000fc4000001ff00 */
        /* <DEDUP_REMOVED lines=9> */
[----:B------:R-:W-:Y:S01]  /*0aa0*/  CS2R R54, SRZ ;  /* 0x0000000000367805 */ /* 0x000fe2000001ff00 */
[----:B------:R-:W-:Y:S06]  /*0ab0*/  BRA `(.L_x_1) ;  /* 0x0000004000bc7947 */ /* 0x000fec0003800000 */
.L_x_0:
[----:B------:R-:W-:Y:S01]  /*0ac0*/  IABS R24, R37 ;  /* 0x0000002500187213 */ /* 0x000fe20000000000 */
[----:B------:R-:W-:Y:S01]  /*0ad0*/  ULDC UR4, c[0x0][0x240] ;  /* 0x0000900000047ab9 */ /* 0x000fe20000000800 */
[----:B------:R-:W-:Y:S01]  /*0ae0*/  IABS R25, R36 ;  /* 0x0000002400197213 */ /* 0x000fe20000000000 */
[----:B------:R-:W-:Y:S01]  /*0af0*/  ULDC.64 UR12, c[0x0][0x218] ;  /* 0x00008600000c7ab9 */ /* 0x000fe20000000a00 */
[----:B------:R-:W0:Y:S01]  /*0b00*/  I2F.RP R30, R24 ;  /* 0x00000018001e7306 */ /* 0x000e220000209400 */
[----:B------:R-:W-:Y:S01]  /*0b10*/  IABS R41, R61 ;  /* 0x0000003d00297213 */ /* 0x000fe20000000000 */
[----:B------:R-:W1:Y:S01]  /*0b20*/  LDC R140, c[0x0][0x238] ;  /* 0x00008e00ff8c7b82 */ /* 0x000e620000000800 */
[----:B------:R-:W-:Y:S01]  /*0b30*/  IABS R39, R62 ;  /* 0x0000003e00277213 */ /* 0x000fe20000000000 */
[----:B------:R-:W-:Y:S01]  /*0b40*/  ULDC UR5, c[0x0][0x234] ;  /* 0x00008d0000057ab9 */ /* 0x000fe20000000800 */
[----:B------:R-:W-:Y:S01]  /*0b50*/  IABS R43, R60 ;  /* 0x0000003c002b7213 */ /* 0x000fe20000000000 */
[----:B------:R-:W-:Y:S01]  /*0b60*/  ULDC.64 UR8, c[0x0][0x210] ;  /* 0x0000840000087ab9 */ /* 0x000fe20000000a00 */
[----:B------:R-:W-:Y:S01]  /*0b70*/  IABS R45, R58 ;  /* 0x0000003a002d7213 */ /* 0x000fe20000000000 */
[----:B------:R-:W2:Y:S01]  /*0b80*/  I2F.RP R31, R25 ;  /* 0x00000019001f7306 */ /* 0x000ea20000209400 */
[----:B------:R-:W-:Y:S01]  /*0b90*/  IABS R47, R57 ;  /* 0x00000039002f7213 */ /* 0x000fe20000000000 */
[----:B------:R-:W-:Y:S01]  /*0ba0*/  ULDC UR6, c[0x0][0x23c] ;  /* 0x00008f0000067ab9 */ /* 0x000fe20000000800 */
[----:B------:R-:W-:Y:S01]  /*0bb0*/  IABS R49, R56 ;  /* 0x0000003800317213 */ /* 0x000fe20000000000 */
[----:B------:R-:W-:Y:S01]  /*0bc0*/  USHF.L.U32 UR18, UR6, 0x6, URZ ;  /* 0x0000000606127899 */ /* 0x000fe2000800063f */
[----:B------:R-:W-:Y:S01]  /*0bd0*/  IABS R51, R23 ;  /* 0x0000001700337213 */ /* 0x000fe20000000000 */
[----:B------:R-:W-:Y:S01]  /*0be0*/  IMAD R178, R178, UR6, RZ ;  /* 0x00000006b2b27c24 */ /* 0x000fe2000f8e02ff */
[----:B------:R-:W-:Y:S01]  /*0bf0*/  IABS R53, R22 ;  /* 0x0000001600357213 */ /* 0x000fe20000000000 */
[----:B0-----:R-:W0:Y:S01]  /*0c00*/  MUFU.RCP R30, R30 ;  /* 0x0000001e001e7308 */ /* 0x001e220000001000 */
[----:B------:R-:W-:Y:S01]  /*0c10*/  IABS R55, R21 ;  /* 0x0000001500377213 */ /* 0x000fe20000000000 */
[----:B------:R-:W-:Y:S01]  /*0c20*/  UMOV UR7, URZ ;  /* 0x0000003f00077c82 */ /* 0x000fe20008000000 */
[----:B------:R-:W-:-:S02]  /*0c30*/  IABS R67, R20 ;  /* 0x0000001400437213 */ /* 0x000fc40000000000 */
[----:B------:R-:W-:Y:S02]  /*0c40*/  IABS R69, R19 ;  /* 0x0000001300457213 */ /* 0x000fe40000000000 */
[----:B------:R-:W-:Y:S01]  /*0c50*/  IABS R101, R18 ;  /* 0x0000001200657213 */ /* 0x000fe20000000000 */
[----:B--2---:R-:W2:Y:S01]  /*0c60*/  MUFU.RCP R31, R31 ;  /* 0x0000001f001f7308 */ /* 0x004ea20000001000 */
[----:B------:R-:W-:Y:S01]  /*0c70*/  IABS R103, R17 ;  /* 0x0000001100677213 */ /* 0x000fe20000000000 */
[----:B-1----:R-:W-:Y:S01]  /*0c80*/  IMAD R179, R179, R140, RZ ;  /* 0x0000008cb3b37224 */ /* 0x002fe200078e02ff */
[----:B------:R-:W-:Y:S01]  /*0c90*/  IABS R105, R16 ;  /* 0x0000001000697213 */ /* 0x000fe20000000000 */
[-C--:B------:R-:W-:Y:S01]  /*0ca0*/  IMAD R181, R181, R140.reuse, RZ ;  /* 0x0000008cb5b57224 */ /* 0x080fe200078e02ff */
[----:B------:R-:W-:Y:S01]  /*0cb0*/  IABS R107, R15 ;  /* 0x0000000f006b7213 */ /* 0x000fe20000000000 */
[----:B------:R-:W-:Y:S01]  /*0cc0*/  IMAD R99, R99, R140, RZ ;  /* 0x0000008c63637224 */ /* 0x000fe200078e02ff */
[----:B------:R-:W-:Y:S01]  /*0cd0*/  IABS R109, R14 ;  /* 0x0000000e006d7213 */ /* 0x000fe20000000000 */
[----:B------:R-:W-:Y:S01]  /*0ce0*/  IMAD R98, R98, R140, RZ ;  /* 0x0000008c62627224 */ /* 0x000fe200078e02ff */
[----:B------:R-:W-:Y:S01]  /*0cf0*/  IABS R111, R13 ;  /* 0x0000000d006f7213 */ /* 0x000fe20000000000 */
[----:B0-----:R-:W-:Y:S01]  /*0d00*/  VIADD R26, R30, 0xffffffe ;  /* 0x0ffffffe1e1a7836 */ /* 0x001fe20000000000 */
[----:B------:R-:W-:Y:S01]  /*0d10*/  IABS R113, R12 ;  /* 0x0000000c00717213 */ /* 0x000fe20000000000 */
[----:B------:R-:W-:Y:S01]  /*0d20*/  IMAD R97, R97, R140, RZ ;  /* 0x0000008c61617224 */ /* 0x000fe200078e02ff */
[----:B------:R-:W-:Y:S01]  /*0d30*/  IABS R115, R11 ;  /* 0x0000000b00737213 */ /* 0x000fe20000000000 */
[----:B------:R0:W1:Y:S01]  /*0d40*/  F2I.FTZ.U32.TRUNC.NTZ R27, R26 ;  /* 0x0000001a001b7305 */ /* 0x000062000021f000 */
[----:B------:R-:W-:Y:S01]  /*0d50*/  IABS R117, R10 ;  /* 0x0000000a00757213 */ /* 0x000fe20000000000 */
[----:B------:R-:W-:Y:S01]  /*0d60*/  IMAD R96, R96, R140, RZ ;  /* 0x0000008c60607224 */ /* 0x000fe200078e02ff */
[----:B------:R-:W-:Y:S01]  /*0d70*/  IABS R131, R2 ;  /* 0x0000000200837213 */ /* 0x000fe20000000000 */
[----:B--2---:R-:W-:Y:S01]  /*0d80*/  VIADD R28, R31, 0xffffffe ;  /* 0x0ffffffe1f1c7836 */ /* 0x004fe20000000000 */
[----:B------:R-:W-:Y:S01]  /*0d90*/  IABS R31, R65 ;  /* 0x00000041001f7213 */ /* 0x000fe20000000000 */
[----:B------:R-:W-:Y:S01]  /*0da0*/  IMAD R95, R95, R140, RZ ;  /* 0x0000008c5f5f7224 */ /* 0x000fe200078e02ff */
[----:B------:R-:W-:Y:S01]  /*0db0*/  IABS R119, R9 ;  /* 0x0000000900777213 */ /* 0x000fe20000000000 */
[----:B------:R2:W3:Y:S01]  /*0dc0*/  F2I.FTZ.U32.TRUNC.NTZ R29, R28 ;  /* 0x0000001c001d7305 */ /* 0x0004e2000021f000 */
[----:B0-----:R-:W-:Y:S01]  /*0dd0*/  IMAD.MOV.U32 R26, RZ, RZ, RZ ;  /* 0x000000ffff1a7224 */ /* 0x001fe200078e00ff */
[----:B------:R-:W-:Y:S01]  /*0de0*/  IABS R121, R8 ;  /* 0x0000000800797213 */ /* 0x000fe20000000000 */
[-C--:B------:R-:W-:Y:S01]  /*0df0*/  IMAD R94, R94, R140.reuse, RZ ;  /* 0x0000008c5e5e7224 */ /* 0x080fe200078e02ff */
[----:B------:R-:W-:Y:S01]  /*0e00*/  IABS R123, R7 ;  /* 0x00000007007b7213 */ /* 0x000fe20000000000 */
[----:B------:R-:W-:Y:S01]  /*0e10*/  IMAD R93, R93, R140, RZ ;  /* 0x0000008c5d5d7224 */ /* 0x000fe200078e02ff */
[----:B------:R-:W-:Y:S01]  /*0e20*/  IABS R125, R6 ;  /* 0x00000006007d7213 */ /* 0x000fe20000000000 */
[----:B-1----:R-:W-:Y:S01]  /*0e30*/  IMAD.MOV R33, RZ, RZ, -R27 ;  /* 0x000000ffff217224 */ /* 0x002fe200078e0a1b */
[----:B------:R-:W-:Y:S01]  /*0e40*/  IABS R127, R5 ;  /* 0x00000005007f7213 */ /* 0x000fe20000000000 */
[----:B--2---:R-:W-:Y:S01]  /*0e50*/  IMAD.MOV.U32 R28, RZ, RZ, RZ ;  /* 0x000000ffff1c7224 */ /* 0x004fe200078e00ff */
[----:B------:R-:W-:Y:S01]  /*0e60*/  IABS R129, R4 ;  /* 0x0000000400817213 */ /* 0x000fe20000000000 */
[----:B------:R-:W-:Y:S01]  /*0e70*/  IMAD R33, R33, R24, RZ ;  /* 0x0000001821217224 */ /* 0x000fe200078e02ff */
[----:B------:R-:W-:Y:S01]  /*0e80*/  IABS R133, R3 ;  /* 0x0000000300857213 */ /* 0x000fe20000000000 */
[----:B------:R-:W-:-:S02]  /*0e90*/  IMAD R92, R92, R140, RZ ;  /* 0x0000008c5c5c7224 */ /* 0x000fc400078e02ff */
[----:B---3--:R-:W-:Y:S02]  /*0ea0*/  IMAD.MOV R32, RZ, RZ, -R29 ;  /* 0x000000ffff207224 */ /* 0x008fe400078e0a1d */
[----:B------:R-:W-:Y:S01]  /*0eb0*/  IMAD.HI.U32 R26, R27, R33, R26 ;  /* 0x000000211b1a7227 */ /* 0x000fe200078e001a */
[----:B------:R-:W-:-:S03]  /*0ec0*/  IABS R33, R64 ;  /* 0x0000004000217213 */ /* 0x000fc60000000000 */
[----:B------:R-:W-:Y:S02]  /*0ed0*/  IMAD R35, R32, R25, RZ ;  /* 0x0000001920237224 */ /* 0x000fe400078e02ff */
[----:B------:R-:W-:-:S04]  /*0ee0*/  IMAD.HI.U32 R27, R26, R31, RZ ;  /* 0x0000001f1a1b7227 */ /* 0x000fc800078e00ff */
[----:B------:R-:W-:Y:S01]  /*0ef0*/  IMAD.HI.U32 R38, R29, R35, R28 ;  /* 0x000000231d267227 */ /* 0x000fe200078e001c */
[----:B------:R-:W-:-:S03]  /*0f00*/  IABS R35, R63 ;  /* 0x0000003f00237213 */ /* 0x000fc60000000000 */
[----:B------:R-:W-:Y:S02]  /*0f10*/  IMAD.MOV R27, RZ, RZ, -R27 ;  /* 0x000000ffff1b7224 */ /* 0x000fe400078e0a1b */
[----:B------:R-:W-:-:S04]  /*0f20*/  IMAD.HI.U32 R29, R26, R35, RZ ;  /* 0x000000231a1d7227 */ /* 0x000fc800078e00ff */
[----:B------:R-:W-:Y:S02]  /*0f30*/  IMAD R27, R24, R27, R31 ;  /* 0x0000001b181b7224 */ /* 0x000fe400078e021f */
[----:B------:R-:W-:-:S03]  /*0f40*/  IMAD.HI.U32 R28, R26, R33, RZ ;  /* 0x000000211a1c7227 */ /* 0x000fc600078e00ff */
[----:B------:R-:W-:Y:S01]  /*0f50*/  ISETP.GT.U32.AND P0, PT, R24, R27, PT ;  /* 0x0000001b1800720c */ /* 0x000fe20003f04070 */
[----:B------:R-:W-:-:S04]  /*0f60*/  IMAD.HI.U32 R31, R26, R41, RZ ;  /* 0x000000291a1f7227 */ /* 0x000fc800078e00ff */
[----:B------:R-:W-:Y:S02]  /*0f70*/  IMAD.MOV R32, RZ, RZ, -R29 ;  /* 0x000000ffff207224 */ /* 0x000fe400078e0a1d */
[----:B------:R-:W-:-:S04]  /*0f80*/  IMAD.HI.U32 R30, R26, R39, RZ ;  /* 0x000000271a1e7227 */ /* 0x000fc800078e00ff */
[----:B------:R-:W-:Y:S02]  /*0f90*/  IMAD.MOV R28, RZ, RZ, -R28 ;  /* 0x000000ffff1c7224 */ /* 0x000fe400078e0a1c */
[----:B------:R-:W-:Y:S02]  /*0fa0*/  IMAD.MOV R34, RZ, RZ, -R31 ;  /* 0x000000ffff227224 */ /* 0x000fe400078e0a1f */
[C---:B------:R-:W-:Y:S02]  /*0fb0*/  IMAD R31, R24.reuse, R32, R35 ;  /* 0x00000020181f7224 */ /* 0x040fe400078e0223 */
[----:B------:R-:W-:Y:S02]  /*0fc0*/  IMAD.MOV R30, RZ, RZ, -R30 ;  /* 0x000000ffff1e7224 */ /* 0x000fe400078e0a1e */
[C---:B------:R-:W-:Y:S01]  /*0fd0*/  IMAD R29, R24.reuse, R28, R33 ;  /* 0x0000001c181d7224 */ /* 0x040fe200078e0221 */
[C---:B------:R-:W-:Y:S01]  /*0fe0*/  ISETP.GT.U32.AND P1, PT, R24.reuse, R31, PT ;  /* 0x0000001f1800720c */ /* 0x040fe20003f24070 */
[----:B------:R-:W-:Y:S01]  /*0ff0*/  IMAD R35, R24, R34, R41 ;  /* 0x0000002218237224 */ /* 0x000fe200078e0229 */
[----:B------:R-:W-:Y:S01]  /*1000*/  IABS R41, R59 ;  /* 0x0000003b00297213 */ /* 0x000fe20000000000 */
[----:B------:R-:W-:Y:S01]  /*1010*/  IMAD.HI.U32 R28, R26, R43, RZ ;  /* 0x0000002b1a1c7227 */ /* 0x000fe200078e00ff */
[----:B------:R-:W-:-:S02]  /*1020*/  ISETP.GT.U32.AND P5, PT, R24, R29, PT ;  /* 0x0000001d1800720c */ /* 0x000fc40003fa4070 */
[C---:B------:R-:W-:Y:S01]  /*1030*/  ISETP.GT.U32.AND P3, PT, R24.reuse, R35, PT ;  /* 0x000000231800720c */ /* 0x040fe20003f64070 */
[----:B------:R-:W-:Y:S02]  /*1040*/  IMAD R33, R24, R30, R39 ;  /* 0x0000001e18217224 */ /* 0x000fe400078e0227 */
[----:B------:R-:W-:Y:S02]  /*1050*/  IMAD.MOV R39, RZ, RZ, -R28 ;  /* 0x000000ffff277224 */ /* 0x000fe400078e0a1c */
[----:B------:R-:W-:Y:S01]  /*1060*/  IMAD.HI.U32 R28, R26, R41, RZ ;  /* 0x000000291a1c7227 */ /* 0x000fe200078e00ff */
[----:B------:R-:W-:-:S03]  /*1070*/  ISETP.GT.U32.AND P2, PT, R24, R33, PT ;  /* 0x000000211800720c */ /* 0x000fc60003f44070 */
[----:B------:R-:W-:-:S04]  /*1080*/  IMAD.HI.U32 R30, R26, R45, RZ ;  /* 0x0000002d1a1e7227 */ /* 0x000fc800078e00ff */
[----:B------:R-:W-:-:S04]  /*1090*/  IMAD.HI.U32 R32, R26, R47, RZ ;  /* 0x0000002f1a207227 */ /* 0x000fc800078e00ff */
[----:B------:R-:W-:-:S04]  /*10a0*/  IMAD.HI.U32 R34, R26, R49, RZ ;  /* 0x000000311a227227 */ /* 0x000fc800078e00ff */
[----:B------:R-:W-:Y:S02]  /*10b0*/  IMAD.MOV R28, RZ, RZ, -R28 ;  /* 0x000000ffff1c7224 */ /* 0x000fe400078e0a1c */
[----:B------:R-:W-:Y:S02]  /*10c0*/  IMAD.MOV R30, RZ, RZ, -R30 ;  /* 0x000000ffff1e7224 */ /* 0x000fe400078e0a1e */
[----:B------:R-:W-:Y:S02]  /*10d0*/  IMAD.MOV R32, RZ, RZ, -R32 ;  /* 0x000000ffff207224 */ /* 0x000fe400078e0a20 */
[----:B------:R-:W-:Y:S02]  /*10e0*/  IMAD.MOV R34, RZ, RZ, -R34 ;  /* 0x000000ffff227224 */ /* 0x000fe400078e0a22 */
[C---:B------:R-:W-:Y:S02]  /*10f0*/  IMAD R41, R24.reuse, R28, R41 ;  /* 0x0000001c18297224 */ /* 0x040fe400078e0229 */
[----:B------:R-:W-:-:S02]  /*1100*/  IMAD R39, R24, R39, R43 ;  /* 0x0000002718277224 */ /* 0x000fc400078e022b */
[----:B------:R-:W-:-:S03]  /*1110*/  IMAD.HI.U32 R28, R26, R51, RZ ;  /* 0x000000331a1c7227 */ /* 0x000fc600078e00ff */
[C---:B------:R-:W-:Y:S01]  /*1120*/  ISETP.GT.U32.AND P4, PT, R24.reuse, R39, PT ;  /* 0x000000271800720c */ /* 0x040fe20003f84070 */
[C---:B------:R-:W-:Y:S02]  /*1130*/  IMAD R43, R24.reuse, R30, R45 ;  /* 0x0000001e182b7224 */ /* 0x040fe400078e022d */
[C---:B------:R-:W-:Y:S02]  /*1140*/  IMAD R45, R24.reuse, R32, R47 ;  /* 0x00000020182d7224 */ /* 0x040fe400078e022f */
[----:B------:R-:W-:Y:S02]  /*1150*/  IMAD R47, R24, R34, R49 ;  /* 0x00000022182f7224 */ /* 0x000fe400078e0231 */
[----:B------:R-:W-:Y:S02]  /*1160*/  IMAD.MOV R49, RZ, RZ, -R28 ;  /* 0x000000ffff317224 */ /* 0x000fe400078e0a1c */
[----:B------:R-:W-:-:S04]  /*1170*/  IMAD.HI.U32 R28, R26, R53, RZ ;  /* 0x000000351a1c7227 */ /* 0x000fc800078e00ff */
[----:B------:R-:W-:-:S04]  /*1180*/  IMAD.HI.U32 R30, R26, R55, RZ ;  /* 0x000000371a1e7227 */ /* 0x000fc800078e00ff */
[----:B------:R-:W-:-:S04]  /*1190*/  IMAD.HI.U32 R32, R26, R67, RZ ;  /* 0x000000431a207227 */ /* 0x000fc800078e00ff */
[----:B------:R-:W-:-:S04]  /*11a0*/  IMAD.HI.U32 R34, R26, R69, RZ ;  /* 0x000000451a227227 */ /* 0x000fc800078e00ff */
[----:B------:R-:W-:Y:S02]  /*11b0*/  IMAD.MOV R28, RZ, RZ, -R28 ;  /* 0x000000ffff1c7224 */ /* 0x000fe400078e0a1c */
[----:B------:R-:W-:Y:S02]  /*11c0*/  IMAD.MOV R30, RZ, RZ, -R30 ;  /* 0x000000ffff1e7224 */ /* 0x000fe400078e0a1e */
[C---:B------:R-:W-:Y:S02]  /*11d0*/  IMAD R49, R24.reuse, R49, R51 ;  /* 0x0000003118317224 */ /* 0x040fe400078e0233 */
[----:B------:R-:W-:Y:S02]  /*11e0*/  IMAD.MOV R32, RZ, RZ, -R32 ;  /* 0x000000ffff207224 */ /* 0x000fe400078e0a20 */
[----:B------:R-:W-:Y:S02]  /*11f0*/  IMAD.MOV R34, RZ, RZ, -R34 ;  /* 0x000000ffff227224 */ /* 0x000fe400078e0a22 */
[----:B------:R-:W-:-:S02]  /*1200*/  IMAD R51, R24, R28, R53 ;  /* 0x0000001c18337224 */ /* 0x000fc400078e0235 */
[----:B------:R-:W-:-:S04]  /*1210*/  IMAD.HI.U32 R28, R26, R101, RZ ;  /* 0x000000651a1c7227 */ /* 0x000fc800078e00ff */
        /* <DEDUP_REMOVED lines=22> */
[----:B------:R-:W-:Y:S02]  /*1380*/  IMAD.MOV R28, RZ, RZ, -R28 ;  /* 0x000000ffff1c7224 */ /* 0x000fe400078e0a1c */
[----:B------:R-:W-:Y:S02]  /*1390*/  IMAD.MOV R30, RZ, RZ, -R30 ;  /* 0x000000ffff1e7224 */ /* 0x000fe400078e0a1e */
[----:B------:R-:W-:Y:S02]  /*13a0*/  IMAD.MOV R32, RZ, RZ, -R32 ;  /* 0x000000ffff207224 */ /* 0x000fe400078e0a20 */
[C---:B------:R-:W-:Y:S02]  /*13b0*/  IMAD R109, R24.reuse, R109, R111 ;  /* 0x0000006d186d7224 */ /* 0x040fe400078e026f */
[C---:B------:R-:W-:Y:S02]  /*13c0*/  IMAD R111, R24.reuse, R28, R113 ;  /* 0x0000001c186f7224 */ /* 0x040fe400078e0271 */
[----:B------:R-:W-:-:S02]  /*13d0*/  IMAD R113, R24, R30, R115 ;  /* 0x0000001e18717224 */ /* 0x000fc400078e0273 */
[----:B------:R-:W-:Y:S02]  /*13e0*/  IMAD R115, R24, R32, R117 ;  /* 0x0000002018737224 */ /* 0x000fe400078e0275 */
[----:B------:R-:W-:-:S04]  /*13f0*/  IMAD.HI.U32 R32, R26, R131, RZ ;  /* 0x000000831a207227 */ /* 0x000fc800078e00ff */
[----:B------:R-:W-:Y:S02]  /*1400*/  IMAD.MOV R32, RZ, RZ, -R32 ;  /* 0x000000ffff207224 */ /* 0x000fe400078e0a20 */
[--C-:B------:R-:W-:Y:S02]  /*1410*/  @!P0 IMAD.IADD R27, R27, 0x1, -R24.reuse ;  /* 0x000000011b1b8824 */ /* 0x100fe400078e0a18 */
[C---:B------:R-:W-:Y:S02]  /*1420*/  IMAD R131, R24.reuse, R32, R131 ;  /* 0x0000002018837224 */ /* 0x040fe400078e0283 */
[--C-:B------:R-:W-:Y:S01]  /*1430*/  @!P1 IMAD.IADD R31, R31, 0x1, -R24.reuse ;  /* 0x000000011f1f9824 */ /* 0x100fe200078e0a18 */
[C---:B------:R-:W-:Y:S01]  /*1440*/  ISETP.GT.U32.AND P1, PT, R24.reuse, R27, PT ;  /* 0x0000001b1800720c */ /* 0x040fe20003f24070 */
[--C-:B------:R-:W-:Y:S01]  /*1450*/  @!P5 IMAD.IADD R29, R29, 0x1, -R24.reuse ;  /* 0x000000011d1dd824 */ /* 0x100fe200078e0a18 */
[----:B------:R-:W-:Y:S01]  /*1460*/  ISETP.GT.U32.AND P6, PT, R24, R131, PT ;  /* 0x000000831800720c */ /* 0x000fe20003fc4070 */
[----:B------:R-:W-:-:S02]  /*1470*/  @!P2 IMAD.IADD R33, R33, 0x1, -R24 ;  /* 0x000000012121a824 */ /* 0x000fc400078e0a18 */
[--C-:B------:R-:W-:Y:S01]  /*1480*/  @!P3 IMAD.IADD R35, R35, 0x1, -R24.reuse ;  /* 0x000000012323b824 */ /* 0x100fe200078e0a18 */
[C---:B------:R-:W-:Y:S01]  /*1490*/  ISETP.GT.U32.AND P2, PT, R24.reuse, R29, PT ;  /* 0x0000001d1800720c */ /* 0x040fe20003f44070 */
[--C-:B------:R-:W-:Y:S01]  /*14a0*/  @!P4 IMAD.IADD R39, R39, 0x1, -R24.reuse ;  /* 0x000000012727c824 */ /* 0x100fe200078e0a18 */
[----:B------:R-:W-:Y:S01]  /*14b0*/  ISETP.GT.U32.AND P3, PT, R24, R31, PT ;  /* 0x0000001f1800720c */ /* 0x000fe20003f64070 */
[----:B------:R-:W-:Y:S01]  /*14c0*/  IMAD.HI.U32 R34, R26, R119, RZ ;  /* 0x000000771a227227 */ /* 0x000fe200078e00ff */
[C---:B------:R-:W-:Y:S02]  /*14d0*/  ISETP.GT.U32.AND P4, PT, R24.reuse, R33, PT ;  /* 0x000000211800720c */ /* 0x040fe40003f84070 */
[C---:B------:R-:W-:Y:S01]  /*14e0*/  ISETP.GT.U32.AND P5, PT, R24.reuse, R35, PT ;  /* 0x000000231800720c */ /* 0x040fe20003fa4070 */
[--C-:B------:R-:W-:Y:S01]  /*14f0*/  @!P1 IMAD.IADD R27, R27, 0x1, -R24.reuse ;  /* 0x000000011b1b9824 */ /* 0x100fe200078e0a18 */
[C---:B------:R-:W-:Y:S01]  /*1500*/  ISETP.GT.U32.AND P1, PT, R24.reuse, R43, PT ;  /* 0x0000002b1800720c */ /* 0x040fe20003f24070 */
[----:B------:R-:W-:Y:S01]  /*1510*/  @!P6 IMAD.IADD R131, R131, 0x1, -R24 ;  /* 0x000000018383e824 */ /* 0x000fe200078e0a18 */
[----:B------:R-:W-:Y:S01]  /*1520*/  ISETP.GT.U32.AND P6, PT, R24, R39, PT ;  /* 0x000000271800720c */ /* 0x000fe20003fc4070 */
[----:B------:R-:W-:-:S02]  /*1530*/  IMAD.MOV R34, RZ, RZ, -R34 ;  /* 0x000000ffff227224 */ /* 0x000fc400078e0a22 */
[--C-:B------:R-:W-:Y:S01]  /*1540*/  @!P2 IMAD.IADD R29, R29, 0x1, -R24.reuse ;  /* 0x000000011d1da824 */ /* 0x100fe200078e0a18 */
[C---:B------:R-:W-:Y:S01]  /*1550*/  ISETP.GT.U32.AND P0, PT, R24.reuse, R131, PT ;  /* 0x000000831800720c */ /* 0x040fe20003f04070 */
        /* <DEDUP_REMOVED lines=8> */
[----:B------:R-:W-:Y:S01]  /*15e0*/  @!P6 IMAD.IADD R39, R39, 0x1, -R24 ;  /* 0x000000012727e824 */ /* 0x000fe200078e0a18 */
[----:B------:R-:W-:Y:S01]  /*15f0*/  ISETP.GT.U32.AND P5, PT, R24, R51, PT ;  /* 0x000000331800720c */ /* 0x000fe20003fa4070 */
[----:B------:R-:W-:Y:S01]  /*1600*/  IMAD.HI.U32 R28, R26, R121, RZ ;  /* 0x000000791a1c7227 */ /* 0x000fe200078e00ff */
[----:B------:R-:W-:-:S03]  /*1610*/  ISETP.GT.U32.AND P6, PT, R24, R53, PT ;  /* 0x000000351800720c */ /* 0x000fc60003fc4070 */
        /* <DEDUP_REMOVED lines=16> */
[C---:B------:R-:W-:Y:S01]  /*1720*/  ISETP.GT.U32.AND P2, PT, R24.reuse, R47, PT ;  /* 0x0000002f1800720c */ /* 0x040fe20003f44070 */
[--C-:B------:R-:W-:Y:S01]  /*1730*/  @!P3 IMAD.IADD R101, R101, 0x1, -R24.reuse ;  /* 0x000000016565b824 */ /* 0x100fe200078e0a18 */
[C---:B------:R-:W-:Y:S01]  /*1740*/  ISETP.GT.U32.AND P6, PT, R24.reuse, R41, PT ;  /* 0x000000291800720c */ /* 0x040fe20003fc4070 */
[----:B------:R-:W-:Y:S01]  /*1750*/  @!P4 IMAD.IADD R103, R103, 0x1, -R24 ;  /* 0x000000016767c824 */ /* 0x000fe200078e0a18 */
[C---:B------:R-:W-:Y:S01]  /*1760*/  ISETP.GT.U32.AND P3, PT, R24.reuse, R49, PT ;  /* 0x000000311800720c */ /* 0x040fe20003f64070 */
[C---:B------:R-:W-:Y:S01]  /*1770*/  IMAD R117, R24.reuse, R34, R119 ;  /* 0x0000002218757224 */ /* 0x040fe200078e0277 */
[----:B------:R-:W-:Y:S01]  /*1780*/  ISETP.GT.U32.AND P4, PT, R24, R51, PT ;  /* 0x000000331800720c */ /* 0x000fe20003f84070 */
[----:B------:R-:W-:-:S02]  /*1790*/  IMAD.MOV R119, RZ, RZ, -R28 ;  /* 0x000000ffff777224 */ /* 0x000fc400078e0a1c */
[----:B------:R-:W-:-:S04]  /*17a0*/  IMAD.HI.U32 R28, R26, R123, RZ ;  /* 0x0000007b1a1c7227 */ /* 0x000fc800078e00ff */
[--C-:B------:R-:W-:Y:S01]  /*17b0*/  @!P0 IMAD.IADD R55, R55, 0x1, -R24.reuse ;  /* 0x0000000137378824 */ /* 0x100fe200078e0a18 */
[C---:B------:R-:W-:Y:S01]  /*17c0*/  ISETP.GT.U32.AND P0, PT, R24.reuse, R43, PT ;  /* 0x0000002b1800720c */ /* 0x040fe20003f04070 */
[C---:B------:R-:W-:Y:S02]  /*17d0*/  IMAD R119, R24.reuse, R119, R121 ;  /* 0x0000007718777224 */ /* 0x040fe400078e0279 */
[----:B------:R-:W-:Y:S01]  /*17e0*/  @!P1 IMAD.IADD R45, R45, 0x1, -R24 ;  /* 0x000000012d2d9824 */ /* 0x000fe200078e0a18 */
[----:B------:R-:W-:Y:S01]  /*17f0*/  ISETP.GT.U32.AND P1, PT, R24, R67, PT ;  /* 0x000000431800720c */ /* 0x000fe20003f24070 */
[----:B------:R-:W-:-:S04]  /*1800*/  IMAD.HI.U32 R30, R26, R125, RZ ;  /* 0x0000007d1a1e7227 */ /* 0x000fc800078e00ff */
[----:B------:R-:W-:Y:S02]  /*1810*/  IMAD.MOV R121, RZ, RZ, -R28 ;  /* 0x000000ffff797224 */ /* 0x000fe400078e0a1c */
[----:B------:R-:W-:-:S04]  /*1820*/  IMAD.HI.U32 R28, R26, R127, RZ ;  /* 0x0000007f1a1c7227 */ /* 0x000fc800078e00ff */
[----:B------:R-:W-:Y:S02]  /*1830*/  IMAD.MOV R30, RZ, RZ, -R30 ;  /* 0x000000ffff1e7224 */ /* 0x000fe400078e0a1e */
[--C-:B------:R-:W-:Y:S02]  /*1840*/  @!P5 IMAD.IADD R105, R105, 0x1, -R24.reuse ;  /* 0x000000016969d824 */ /* 0x100fe400078e0a18 */
[----:B------:R-:W-:Y:S01]  /*1850*/  @!P6 IMAD.IADD R41, R41, 0x1, -R24 ;  /* 0x000000012929e824 */ /* 0x000fe200078e0a18 */
[C---:B------:R-:W-:Y:S01]  /*1860*/  ISETP.GT.U32.AND P6, PT, R24.reuse, R53, PT ;  /* 0x000000351800720c */ /* 0x040fe20003fc4070 */
[----:B------:R-:W-:Y:S01]  /*1870*/  IMAD.MOV R28, RZ, RZ, -R28 ;  /* 0x000000ffff1c7224 */ /* 0x000fe200078e0a1c */
[C---:B------:R-:W-:Y:S01]  /*1880*/  ISETP.GT.U32.AND P5, PT, R24.reuse, R105, PT ;  /* 0x000000691800720c */ /* 0x040fe20003fa4070 */
[----:B------:R-:W-:Y:S01]  /*1890*/  @!P0 IMAD.IADD R43, R43, 0x1, -R24 ;  /* 0x000000012b2b8824 */ /* 0x000fe200078e0a18 */
[C---:B------:R-:W-:Y:S01]  /*18a0*/  ISETP.GT.U32.AND P0, PT, R24.reuse, R55, PT ;  /* 0x000000371800720c */ /* 0x040fe20003f04070 */
[----:B------:R-:W-:-:S02]  /*18b0*/  IMAD R121, R24, R121, R123 ;  /* 0x0000007918797224 */ /* 0x000fc400078e027b */
[--C-:B------:R-:W-:Y:S01]  /*18c0*/  @!P2 IMAD.IADD R47, R47, 0x1, -R24.reuse ;  /* 0x000000012f2fa824 */ /* 0x100fe200078e0a18 */
[C---:B------:R-:W-:Y:S01]  /*18d0*/  ISETP.GT.U32.AND P2, PT, R24.reuse, R69, PT ;  /* 0x000000451800720c */ /* 0x040fe20003f44070 */
[--C-:B------:R-:W-:Y:S01]  /*18e0*/  @!P3 IMAD.IADD R49, R49, 0x1, -R24.reuse ;  /* 0x000000013131b824 */ /* 0x100fe200078e0a18 */
[C---:B------:R-:W-:Y:S01]  /*18f0*/  ISETP.GT.U32.AND P3, PT, R24.reuse, R101, PT ;  /* 0x000000651800720c */ /* 0x040fe20003f64070 */
[----:B------:R-:W-:Y:S01]  /*1900*/  @!P4 IMAD.IADD R51, R51, 0x1, -R24 ;  /* 0x000000013333c824 */ /* 0x000fe200078e0a18 */
[C---:B------:R-:W-:Y:S01]  /*1910*/  ISETP.GT.U32.AND P4, PT, R24.reuse, R103, PT ;  /* 0x000000671800720c */ /* 0x040fe20003f84070 */
[C---:B------:R-:W-:Y:S01]  /*1920*/  IMAD R123, R24.reuse, R30, R125 ;  /* 0x0000001e187b7224 */ /* 0x040fe200078e027d */
[----:B------:R-:W-:Y:S01]  /*1930*/  IABS R30, R66 ;  /* 0x00000042001e7213 */ /* 0x000fe20000000000 */
[----:B------:R-:W-:Y:S02]  /*1940*/  IMAD R125, R24, R28, R127 ;  /* 0x0000001c187d7224 */ /* 0x000fe400078e027f */
[----:B------:R-:W-:-:S04]  /*1950*/  IMAD.HI.U32 R28, R26, R129, RZ ;  /* 0x000000811a1c7227 */ /* 0x000fc800078e00ff */
[----:B------:R-:W-:Y:S01]  /*1960*/  @!P1 IMAD.IADD R67, R67, 0x1, -R24 ;  /* 0x0000000143439824 */ /* 0x000fe200078e0a18 */
[C---:B------:R-:W-:Y:S01]  /*1970*/  ISETP.GT.U32.AND P1, PT, R24.reuse, R111, PT ;  /* 0x0000006f1800720c */ /* 0x040fe20003f24070 */
[----:B------:R-:W-:Y:S02]  /*1980*/  IMAD.MOV R28, RZ, RZ, -R28 ;  /* 0x000000ffff1c7224 */ /* 0x000fe400078e0a1c */
[----:B------:R-:W-:Y:S01]  /*1990*/  @!P6 IMAD.IADD R53, R53, 0x1, -R24 ;  /* 0x000000013535e824 */ /* 0x000fe200078e0a18 */
[C---:B------:R-:W-:Y:S01]  /*19a0*/  ISETP.GT.U32.AND P6, PT, R24.reuse, R107, PT ;  /* 0x0000006b1800720c */ /* 0x040fe20003fc4070 */
[C---:B------:R-:W-:Y:S02]  /*19b0*/  IMAD R127, R24.reuse, R28, R129 ;  /* 0x0000001c187f7224 */ /* 0x040fe400078e0281 */
[----:B------:R-:W-:Y:S02]  /*19c0*/  IMAD.MOV.U32 R28, RZ, RZ, R30 ;  /* 0x000000ffff1c7224 */ /* 0x000fe400078e001e */
        /* <DEDUP_REMOVED lines=10> */
[----:B------:R-:W-:-:S04]  /*1a70*/  IMAD.HI.U32 R26, R26, R133, RZ ;  /* 0x000000851a1a7227 */ /* 0x000fc800078e00ff */
[----:B------:R-:W-:-:S04]  /*1a80*/  IMAD.HI.U32 R38, R38, R28, RZ ;  /* 0x0000001c26267227 */ /* 0x000fc800078e00ff */
[----:B------:R-:W-:Y:S02]  /*1a90*/  IMAD.MOV R26, RZ, RZ, -R26 ;  /* 0x000000ffff1a7224 */ /* 0x000fe400078e0a1a */
[----:B------:R-:W-:Y:S02]  /*1aa0*/  IMAD.MOV R38, RZ, RZ, -R38 ;  /* 0x000000ffff267224 */ /* 0x000fe400078e0a26 */
[----:B------:R-:W-:Y:S01]  /*1ab0*/  @!P1 IMAD.IADD R111, R111, 0x1, -R24 ;  /* 0x000000016f6f9824 */ /* 0x000fe200078e0a18 */
[C---:B------:R-:W-:Y:S01]  /*1ac0*/  ISETP.GT.U32.AND P1, PT, R24.reuse, R125, PT ;  /* 0x0000007d1800720c */ /* 0x040fe20003f24070 */
[C---:B------:R-:W-:Y:S01]  /*1ad0*/  IMAD R129, R24.reuse, R26, R133 ;  /* 0x0000001a18817224 */ /* 0x040fe200078e0285 */
[----:B------:R-:W-:Y:S01]  /*1ae0*/  SHF.R.S32.HI R26, RZ, 0x1f, R177 ;  /* 0x0000001fff1a7819 */ /* 0x000fe200000114b1 */
[----:B------:R-:W-:Y:S02]  /*1af0*/  IMAD R28, R25, R38, R28 ;  /* 0x00000026191c7224 */ /* 0x000fe400078e021c */
        /* <DEDUP_REMOVED lines=35> */
[----:B------:R-:W-:Y:S01]  /*1d30*/  ISETP.GT.U32.AND P3, PT, R25, R28, PT ;  /* 0x0000001c1900720c */ /* 0x000fe20003f64070 */
[--C-:B------:R-:W-:Y:S01]  /*1d40*/  @!P4 IMAD.IADD R119, R119, 0x1, -R24.reuse ;  /* 0x000000017777c824 */ /* 0x100fe200078e0a18 */
[----:B------:R-:W-:Y:S01]  /*1d50*/  ISETP.GE.AND P4, PT, R65, RZ, PT ;  /* 0x000000ff4100720c */ /* 0x000fe20003f86270 */
[--C-:B------:R-:W-:Y:S01]  /*1d60*/  @!P5 IMAD.IADD R121, R121, 0x1, -R24.reuse ;  /* 0x000000017979d824 */ /* 0x100fe200078e0a18 */
[----:B------:R-:W-:Y:S01]  /*1d70*/  ISETP.GE.AND P5, PT, R64, RZ, PT ;  /* 0x000000ff4000720c */ /* 0x000fe20003fa6270 */
[--C-:B------:R-:W-:Y:S01]  /*1d80*/  @!P1 IMAD.IADD R125, R125, 0x1, -R24.reuse ;  /* 0x000000017d7d9824 */ /* 0x100fe200078e0a18 */
[----:B------:R-:W-:Y:S01]  /*1d90*/  ISETP.GE.AND P1, PT, R62, RZ, PT ;  /* 0x000000ff3e00720c */ /* 0x000fe20003f26270 */
[--C-:B------:R-:W-:Y:S01]  /*1da0*/  @!P6 IMAD.IADD R129, R129, 0x1, -R24.reuse ;  /* 0x000000018181e824 */ /* 0x100fe200078e0a18 */
[----:B------:R-:W-:Y:S01]  /*1db0*/  ISETP.NE.AND P6, PT, R36, RZ, PT ;  /* 0x000000ff2400720c */ /* 0x000fe20003fc5270 */
[--C-:B------:R-:W-:Y:S01]  /*1dc0*/  @!P0 IMAD.IADD R123, R123, 0x1, -R24.reuse ;  /* 0x000000017b7b8824 */ /* 0x100fe200078e0a18 */
[----:B------:R-:W-:Y:S01]  /*1dd0*/  ISETP.GE.AND P0, PT, R63, RZ, PT ;  /* 0x000000ff3f00720c */ /* 0x000fe20003f06270 */
[----:B------:R-:W-:Y:S01]  /*1de0*/  @!P2 IMAD.IADD R127, R127, 0x1, -R24 ;  /* 0x000000017f7fa824 */ /* 0x000fe200078e0a18 */
[----:B------:R-:W-:Y:S01]  /*1df0*/  ISETP.GE.AND P2, PT, R61, RZ, PT ;  /* 0x000000ff3d00720c */ /* 0x000fe20003f46270 */
[----:B------:R-:W-:Y:S01]  /*1e00*/  @!P3 IMAD.IADD R28, R28, 0x1, -R25 ;  /* 0x000000011c1cb824 */ /* 0x000fe200078e0a19 */
[----:B------:R-:W-:Y:S01]  /*1e10*/  ISETP.GE.AND P3, PT, R60, RZ, PT ;  /* 0x000000ff3c00720c */ /* 0x000fe20003f66270 */
[----:B------:R-:W-:Y:S01]  /*1e20*/  @!P4 IMAD.MOV R27, RZ, RZ, -R27 ;  /* 0x000000ffff1bc224 */ /* 0x000fe200078e0a1b */
[----:B------:R-:W-:Y:S01]  /*1e30*/  ISETP.GE.AND P4, PT, R59, RZ, PT ;  /* 0x000000ff3b00720c */ /* 0x000fe20003f86270 */
[----:B------:R-:W-:Y:S01]  /*1e40*/  @!P5 IMAD.MOV R29, RZ, RZ, -R29 ;  /* 0x000000ffff1dd224 */ /* 0x000fe200078e0a1d */
[----:B------:R-:W-:Y:S01]  /*1e50*/  ISETP.GE.AND P5, PT, R58, RZ, PT ;  /* 0x000000ff3a00720c */ /* 0x000fe20003fa6270 */
[----:B------:R-:W-:Y:S01]  /*1e60*/  @!P1 IMAD.MOV R33, RZ, RZ, -R33 ;  /* 0x000000ffff219224 */ /* 0x000fe200078e0a21 */
[----:B------:R-:W-:Y:S01]  /*1e70*/  ISETP.GE.AND P1, PT, R56, RZ, PT ;  /* 0x000000ff3800720c */ /* 0x000fe20003f26270 */
[-C--:B------:R-:W-:Y:S01]  /*1e80*/  IMAD R91, R91, R140.reuse, RZ ;  /* 0x0000008c5b5b7224 */ /* 0x080fe200078e02ff */
[----:B------:R-:W-:Y:S01]  /*1e90*/  LOP3.LUT R24, RZ, R37, RZ, 0x33, !PT ;  /* 0x00000025ff187212 */ /* 0x000fe200078e33ff */
[----:B------:R-:W-:Y:S01]  /*1ea0*/  @!P0 IMAD.MOV R31, RZ, RZ, -R31 ;  /* 0x000000ffff1f8224 */ /* 0x000fe200078e0a1f */
[----:B------:R-:W-:Y:S01]  /*1eb0*/  ISETP.GE.AND P0, PT, R57, RZ, PT ;  /* 0x000000ff3900720c */ /* 0x000fe20003f06270 */
        /* <DEDUP_REMOVED lines=11> */
[----:B------:R-:W-:Y:S01]  /*1f70*/  LEA.HI R177, R26, R177, RZ, 0x6 ;  /* 0x000000b11ab17211 */ /* 0x000fe200078f30ff */
        /* <DEDUP_REMOVED lines=13> */
[----:B------:R-:W-:Y:S01]  /*2050*/  SHF.R.S32.HI R177, RZ, 0x6, R177 ;  /* 0x00000006ffb17819 */ /* 0x000fe200000114b1 */
        /* <DEDUP_REMOVED lines=12> */
[----:B------:R-:W-:-:S02]  /*2120*/  IMAD R88, R88, R140, RZ ;  /* 0x0000008c58587224 */ /* 0x000fc400078e02ff */
        /* <DEDUP_REMOVED lines=11> */
[----:B------:R-:W-:Y:S01]  /*21e0*/  ISETP.NE.AND P1, PT, R37, RZ, PT ;  /* 0x000000ff2500720c */ /* 0x000fe20003f25270 */
[----:B------:R-:W-:-:S02]  /*21f0*/  IMAD R87, R87, R140, RZ ;  /* 0x0000008c57577224 */ /* 0x000fc400078e02ff */
[----:B------:R-:W-:Y:S01]  /*2200*/  @!P0 IMAD.MOV R121, RZ, RZ, -R121 ;  /* 0x000000ffff798224 */ /* 0x000fe200078e0a79 */
[----:B------:R-:W-:Y:S01]  /*2210*/  SEL R35, R24, R35, !P1 ;  /* 0x0000002318237207 */ /* 0x000fe20004800000 */
[----:B------:R-:W-:Y:S01]  /*2220*/  @!P2 IMAD.MOV R125, RZ, RZ, -R125 ;  /* 0x000000ffff7da224 */ /* 0x000fe200078e0a7d */
[----:B------:R-:W-:Y:S01]  /*2230*/  ISETP.GE.AND P0, PT, R66, RZ, PT ;  /* 0x000000ff4200720c */ /* 0x000fe20003f06270 */
[----:B------:R-:W-:Y:S01]  /*2240*/  @!P3 IMAD.MOV R127, RZ, RZ, -R127 ;  /* 0x000000ffff7fb224 */ /* 0x000fe200078e0a7f */
[C---:B------:R-:W-:Y:S01]  /*2250*/  SEL R27, R24.reuse, R27, !P1 ;  /* 0x0000001b181b7207 */ /* 0x040fe20004800000 */
[----:B------:R-:W-:Y:S01]  /*2260*/  @!P4 IMAD.MOV R129, RZ, RZ, -R129 ;  /* 0x000000ffff81c224 */ /* 0x000fe200078e0a81 */
[C---:B------:R-:W-:Y:S01]  /*2270*/  SEL R29, R24.reuse, R29, !P1 ;  /* 0x0000001d181d7207 */ /* 0x040fe20004800000 */
[----:B------:R-:W-:Y:S01]  /*2280*/  @!P5 IMAD.MOV R131, RZ, RZ, -R131 ;  /* 0x000000ffff83d224 */ /* 0x000fe200078e0a83 */
[C---:B------:R-:W-:Y:S01]  /*2290*/  SEL R31, R24.reuse, R31, !P1 ;  /* 0x0000001f181f7207 */ /* 0x040fe20004800000 */
[----:B------:R-:W-:Y:S01]  /*22a0*/  IMAD R35, R35, UR4, RZ ;  /* 0x0000000423237c24 */ /* 0x000fe2000f8e02ff */
        /* <DEDUP_REMOVED lines=54> */
[----:B------:R-:W-:Y:S01]  /*2610*/  SEL R24, R24, R131, !P1 ;  /* 0x0000008318187207 */ /* 0x000fe20004800000 */
[----:B------:R-:W-:Y:S01]  /*2620*/  IMAD R131, R107, UR4, RZ ;  /* 0x000000046b837c24 */ /* 0x000fe2000f8e02ff */
[----:B------:R-:W-:Y:S01]  /*2630*/  SHF.R.S32.HI R114, RZ, 0x1f, R35 ;  /* 0x0000001fff727819 */ /* 0x000fe20000011423 */
[----:B------:R-:W-:Y:S01]  /*2640*/  IMAD R165, R129, UR4, RZ ;  /* 0x0000000481a57c24 */ /* 0x000fe2000f8e02ff */
[----:B------:R-:W-:Y:S01]  /*2650*/  IADD3 R103, P1, R35, UR12, RZ ;  /* 0x0000000c23677c10 */ /* 0x000fe2000ff3e0ff */
[----:B------:R-:W-:Y:S01]  /*2660*/  IMAD R161, R125, UR4, RZ ;  /* 0x000000047da17c24 */ /* 0x000fe2000f8e02ff */
[----:B------:R-:W-:Y:S01]  /*2670*/  SHF.R.S32.HI R106, RZ, 0x1f, R27 ;  /* 0x0000001fff6a7819 */ /* 0x000fe2000001141b */
[----:B------:R-:W-:Y:S01]  /*2680*/  IMAD R163, R127, UR4, RZ ;  /* 0x000000047fa37c24 */ /* 0x000fe2000f8e02ff */
[----:B------:R-:W-:Y:S01]  /*2690*/  IADD3 R68, P5, R27, UR12, RZ ;  /* 0x0000000c1b447c10 */ /* 0x000fe2000ffbe0ff */
[----:B------:R-:W-:Y:S01]  /*26a0*/  IMAD R24, R24, UR4, RZ ;  /* 0x0000000418187c24 */ /* 0x000fe2000f8e02ff */
[----:B------:R-:W-:Y:S01]  /*26b0*/  SHF.R.S32.HI R108, RZ, 0x1f, R29 ;  /* 0x0000001fff6c7819 */ /* 0x000fe2000001141d */
[----:B------:R-:W-:Y:S01]  /*26c0*/  USHF.R.U32.HI UR4, URZ, 0x4, UR10 ;  /* 0x000000043f047899 */ /* 0x000fe2000801160a */
[----:B------:R-:W-:-:S02]  /*26d0*/  IADD3 R100, P4, R29, UR12, RZ ;  /* 0x0000000c1d647c10 */ /* 0x000fc4000ff9e0ff */
[----:B------:R-:W-:Y:S02]  /*26e0*/  CS2R R34, SRZ ;  /* 0x0000000000227805 */ /* 0x000fe4000001ff00 */
[----:B------:R-:W-:Y:S01]  /*26f0*/  SHF.R.S32.HI R110, RZ, 0x1f, R31 ;  /* 0x0000001fff6e7819 */ /* 0x000fe2000001141f */
[----:B------:R-:W-:Y:S01]  /*2700*/  USGXT.U32 UR4, UR4, 0xe ;  /* 0x0000000e0404789a */ /* 0x000fe20008000000 */
[----:B------:R-:W-:Y:S01]  /*2710*/  IADD3 R101, P3, R31, UR12, RZ ;  /* 0x0000000c1f657c10 */ /* 0x000fe2000ff7e0ff */
[-C--:B------:R-:W-:Y:S01]  /*2720*/  IMAD R86, R86, R140.reuse, RZ ;  /* 0x0000008c56567224 */ /* 0x080fe200078e02ff */
[----:B------:R-:W-:Y:S01]  /*2730*/  SHF.R.S32.HI R112, RZ, 0x1f, R33 ;  /* 0x0000001fff707819 */ /* 0x000fe20000011421 */
[----:B------:R-:W-:Y:S01]  /*2740*/  IMAD R85, R85, R140, RZ ;  /* 0x0000008c55557224 */ /* 0x000fe200078e02ff */
[----:B------:R-:W-:Y:S02]  /*2750*/  IADD3 R102, P2, R33, UR12, RZ ;  /* 0x0000000c21667c10 */ /* 0x000fe4000ff5e0ff */
[----:B------:R-:W-:-:S02]  /*2760*/  CS2R R32, SRZ ;  /* 0x0000000000207805 */ /* 0x000fc4000001ff00 */
[----:B------:R-:W-:Y:S01]  /*2770*/  IADD3.X R114, R114, UR13, RZ, P1, !PT ;  /* 0x0000000d72727c10 */ /* 0x000fe20008ffe4ff */
[-C--:B------:R-:W-:Y:S01]  /*2780*/  IMAD R84, R84, R140.reuse, RZ ;  /* 0x0000008c54547224 */ /* 0x080fe200078e02ff */
[----:B------:R-:W-:Y:S01]  /*2790*/  SHF.R.S32.HI R128, RZ, 0x1f, R51 ;  /* 0x0000001fff807819 */ /* 0x000fe20000011433 */
[----:B------:R-:W-:Y:S01]  /*27a0*/  IMAD R83, R83, R140, RZ ;  /* 0x0000008c53537224 */ /* 0x000fe200078e02ff */
[----:B------:R-:W-:Y:S02]  /*27b0*/  IADD3 R115, P1, R51, UR12, RZ ;  /* 0x0000000c33737c10 */ /* 0x000fe4000ff3e0ff */
[----:B------:R-:W-:Y:S02]  /*27c0*/  CS2R R50, SRZ ;  /* 0x0000000000327805 */ /* 0x000fe4000001ff00 */
[----:B------:R-:W-:Y:S02]  /*27d0*/  @!P6 LOP3.LUT R28, RZ, R36, RZ, 0x33, !PT ;  /* 0x00000024ff1ce212 */ /* 0x000fe400078e33ff */
[----:B------:R-:W-:-:S02]  /*27e0*/  CS2R R36, SRZ ;  /* 0x0000000000247805 */ /* 0x000fc4000001ff00 */
[----:B------:R-:W-:Y:S01]  /*27f0*/  IADD3.X R106, R106, UR13, RZ, P5, !PT ;  /* 0x0000000d6a6a7c10 */ /* 0x000fe2000affe4ff */
[-C--:B------:R-:W-:Y:S01]  /*2800*/  IMAD R82, R82, R140.reuse, RZ ;  /* 0x0000008c52527224 */ /* 0x080fe200078e02ff */
[----:B------:R-:W-:Y:S01]  /*2810*/  IADD3.X R108, R108, UR13, RZ, P4, !PT ;  /* 0x0000000d6c6c7c10 */ /* 0x000fe2000a7fe4ff */
[----:B------:R-:W-:Y:S01]  /*2820*/  IMAD R28, R28, UR5, RZ ;  /* 0x000000051c1c7c24 */ /* 0x000fe2000f8e02ff */
[----:B------:R-:W-:Y:S01]  /*2830*/  IADD3.X R110, R110, UR13, RZ, P3, !PT ;  /* 0x0000000d6e6e7c10 */ /* 0x000fe20009ffe4ff */
[----:B------:R-:W-:Y:S01]  /*2840*/  UIADD3 UR5, UR10, 0x1000, URZ ;  /* 0x000010000a057890 */ /* 0x000fe2000fffe03f */
[----:B------:R-:W-:Y:S01]  /*2850*/  IADD3.X R112, R112, UR13, RZ, P2, !PT ;  /* 0x0000000d70707c10 */ /* 0x000fe200097fe4ff */
[----:B------:R-:W-:Y:S01]  /*2860*/  IMAD R81, R81, R140, RZ ;  /* 0x0000008c51517224 */ /* 0x000fe200078e02ff */
[----:B------:R-:W-:Y:S01]  /*2870*/  SHF.R.S32.HI R116, RZ, 0x1f, R39 ;  /* 0x0000001fff747819 */ /* 0x000fe20000011427 */
[----:B------:R-:W-:Y:S01]  /*2880*/  USHF.R.U32.HI UR5, URZ, 0x4, UR5 ;  /* 0x000000043f057899 */ /* 0x000fe20008011605 */
[----:B------:R-:W-:-:S02]  /*2890*/  IADD3 R104, P0, R39, UR12, RZ ;  /* 0x0000000c27687c10 */ /* 0x000fc4000ff1e0ff */
[----:B------:R-:W-:Y:S02]  /*28a0*/  CS2R R38, SRZ ;  /* 0x0000000000267805 */ /* 0x000fe4000001ff00 */
[----:B------:R-:W-:Y:S01]  /*28b0*/  SHF.R.S32.HI R118, RZ, 0x1f, R41 ;  /* 0x0000001fff767819 */ /* 0x000fe20000011429 */
[----:B------:R-:W-:Y:S01]  /*28c0*/  USGXT.U32 UR6, UR5, 0xe ;  /* 0x0000000e0506789a */ /* 0x000fe20008000000 */
[----:B------:R-:W-:Y:S02]  /*28d0*/  IADD3 R105, P6, R41, UR12, RZ ;  /* 0x0000000c29697c10 */ /* 0x000fe4000ffde0ff */
[----:B------:R-:W-:Y:S02]  /*28e0*/  CS2R R40, SRZ ;  /* 0x0000000000287805 */ /* 0x000fe4000001ff00 */
[----:B------:R-:W-:Y:S01]  /*28f0*/  SHF.R.S32.HI R120, RZ, 0x1f, R43 ;  /* 0x0000001fff787819 */ /* 0x000fe2000001142b */
[----:B------:R-:W-:Y:S01]  /*2900*/  IMAD R80, R80, R140, RZ ;  /* 0x0000008c50507224 */ /* 0x000fe200078e02ff */
[----:B------:R-:W-:-:S02]  /*2910*/  IADD3 R107, P5, R43, UR12, RZ ;  /* 0x0000000c2b6b7c10 */ /* 0x000fc4000ffbe0ff */
[----:B------:R-:W-:Y:S02]  /*2920*/  CS2R R42, SRZ ;  /* 0x00000000002a7805 */ /* 0x000fe4000001ff00 */
[----:B------:R-:W-:Y:S01]  /*2930*/  SHF.R.S32.HI R122, RZ, 0x1f, R45 ;  /* 0x0000001fff7a7819 */ /* 0x000fe2000001142d */
[-C--:B------:R-:W-:Y:S01]  /*2940*/  IMAD R79, R79, R140.reuse, RZ ;  /* 0x0000008c4f4f7224 */ /* 0x080fe200078e02ff */
        /* <DEDUP_REMOVED lines=10> */
[----:B------:R-:W-:Y:S01]  /*29f0*/  IADD3.X R128, R128, UR13, RZ, P1, !PT ;  /* 0x0000000d80807c10 */ /* 0x000fe20008ffe4ff */
[-C--:B------:R-:W-:Y:S01]  /*2a00*/  IMAD R76, R76, R140.reuse, RZ ;  /* 0x0000008c4c4c7224 */ /* 0x080fe200078e02ff */
[----:B------:R-:W-:Y:S01]  /*2a10*/  SHF.R.S32.HI R154, RZ, 0x1f, R30 ;  /* 0x0000001fff9a7819 */ /* 0x000fe2000001141e */
[----:B------:R-:W-:Y:S01]  /*2a20*/  IMAD R75, R75, R140, RZ ;  /* 0x0000008c4b4b7224 */ /* 0x000fe200078e02ff */
[----:B------:R-:W-:-:S02]  /*2a30*/  IADD3 R129, P1, R30, UR12, RZ ;  /* 0x0000000c1e817c10 */ /* 0x000fc4000ff3e0ff */
[----:B------:R-:W-:Y:S02]  /*2a40*/  CS2R R30, SRZ ;  /* 0x00000000001e7805 */ /* 0x000fe4000001ff00 */
[----:B------:R-:W-:Y:S01]  /*2a50*/  IADD3.X R116, R116, UR13, RZ, P0, !PT ;  /* 0x0000000d74747c10 */ /* 0x000fe200087fe4ff */
[-C--:B------:R-:W-:Y:S01]  /*2a60*/  IMAD R74, R74, R140.reuse, RZ ;  /* 0x0000008c4a4a7224 */ /* 0x080fe200078e02ff */
[----:B------:R-:W-:Y:S01]  /*2a70*/  IADD3.X R118, R118, UR13, RZ, P6, !PT ;  /* 0x0000000d76767c10 */ /* 0x000fe2000b7fe4ff */
[-C--:B------:R-:W-:Y:S01]  /*2a80*/  IMAD R73, R73, R140.reuse, RZ ;  /* 0x0000008c49497224 */ /* 0x080fe200078e02ff */
[----:B------:R-:W-:Y:S01]  /*2a90*/  IADD3.X R120, R120, UR13, RZ, P5, !PT ;  /* 0x0000000d78787c10 */ /* 0x000fe2000affe4ff */
[-C--:B------:R-:W-:Y:S01]  /*2aa0*/  IMAD R72, R72, R140.reuse, RZ ;  /* 0x0000008c48487224 */ /* 0x080fe200078e02ff */
[----:B------:R-:W-:Y:S01]  /*2ab0*/  IADD3.X R122, R122, UR13, RZ, P4, !PT ;  /* 0x0000000d7a7a7c10 */ /* 0x000fe2000a7fe4ff */
[-C--:B------:R-:W-:Y:S01]  /*2ac0*/  IMAD R71, R71, R140.reuse, RZ ;  /* 0x0000008c47477224 */ /* 0x080fe200078e02ff */
[----:B------:R-:W-:Y:S01]  /*2ad0*/  IADD3.X R124, R124, UR13, RZ, P3, !PT ;  /* 0x0000000d7c7c7c10 */ /* 0x000fe20009ffe4ff */
[----:B------:R-:W-:Y:S01]  /*2ae0*/  IMAD R70, R70, R140, RZ ;  /* 0x0000008c46467224 */ /* 0x000fe200078e02ff */
[----:B------:R-:W-:Y:S01]  /*2af0*/  IADD3.X R126, R126, UR13, RZ, P2, !PT ;  /* 0x0000000d7e7e7c10 */ /* 0x000fe200097fe4ff */
[----:B------:R-:W-:Y:S01]  /*2b00*/  UMOV UR5, URZ ;  /* 0x0000003f00057c82 */ /* 0x000fe20008000000 */
[----:B------:R-:W-:-:S02]  /*2b10*/  SHF.R.S32.HI R130, RZ, 0x1f, R53 ;  /* 0x0000001fff827819 */ /* 0x000fc40000011435 */
[----:B------:R-:W-:Y:S02]  /*2b20*/  IADD3 R117, P0, R53, UR12, RZ ;  /* 0x0000000c35757c10 */ /* 0x000fe4000ff1e0ff */
[----:B------:R-:W-:Y:S02]  /*2b30*/  CS2R R52, SRZ ;  /* 0x0000000000347805 */ /* 0x000fe4000001ff00 */
[----:B------:R-:W-:Y:S02]  /*2b40*/  SHF.R.S32.HI R132, RZ, 0x1f, R55 ;  /* 0x0000001fff847819 */ /* 0x000fe40000011437 */
[----:B------:R-:W-:Y:S02]  /*2b50*/  IADD3 R119, P6, R55, UR12, RZ ;  /* 0x0000000c37777c10 */ /* 0x000fe4000ffde0ff */
[----:B------:R-:W-:Y:S02]  /*2b60*/  CS2R R54, SRZ ;  /* 0x0000000000367805 */ /* 0x000fe4000001ff00 */
[----:B------:R-:W-:-:S02]  /*2b70*/  SHF.R.S32.HI R134, RZ, 0x1f, R67 ;  /* 0x0000001fff867819 */ /* 0x000fc40000011443 */
[----:B------:R-:W-:Y:S01]  /*2b80*/  IADD3 R121, P5, R67, UR12, RZ ;  /* 0x0000000c43797c10 */ /* 0x000fe2000ffbe0ff */
[----:B------:R-:W-:Y:S01]  /*2b90*/  IMAD.SHL.U32 R67, R0, 0x8, RZ ;  /* 0x0000000800437824 */ /* 0x000fe200078e00ff */
[----:B------:R-:W-:Y:S02]  /*2ba0*/  SHF.R.S32.HI R136, RZ, 0x1f, R69 ;  /* 0x0000001fff887819 */ /* 0x000fe40000011445 */
[----:B------:R-:W-:Y:S01]  /*2bb0*/  IADD3 R123, P4, R69, UR12, RZ ;  /* 0x0000000c457b7c10 */ /* 0x000fe2000ff9e0ff */
[----:B------:R-:W-:Y:S01]  /*2bc0*/  IMAD.SHL.U32 R69, R140, 0x40, RZ ;  /* 0x000000408c457824 */ /* 0x000fe200078e00ff */
[----:B------:R-:W-:Y:S02]  /*2bd0*/  SHF.R.S32.HI R138, RZ, 0x1f, R25 ;  /* 0x0000001fff8a7819 */ /* 0x000fe40000011419 */
[----:B------:R-:W-:Y:S02]  /*2be0*/  IADD3 R125, P3, R25, UR12, RZ ;  /* 0x0000000c197d7c10 */ /* 0x000fe4000ff7e0ff */
[----:B------:R-:W-:-:S02]  /*2bf0*/  SHF.R.S32.HI R152, RZ, 0x1f, R26 ;  /* 0x0000001fff987819 */ /* 0x000fc4000001141a */
[----:B------:R-:W-:Y:S02]  /*2c00*/  IADD3 R127, P2, R26, UR12, RZ ;  /* 0x0000000c1a7f7c10 */ /* 0x000fe4000ff5e0ff */
[----:B------:R-:W-:Y:S02]  /*2c10*/  CS2R R26, SRZ ;  /* 0x00000000001a7805 */ /* 0x000fe4000001ff00 */
[----:B------:R-:W-:Y:S02]  /*2c20*/  SHF.R.S32.HI R168, RZ, 0x1f, R155 ;  /* 0x0000001fffa87819 */ /* 0x000fe4000001149b */
[----:B------:R-:W-:Y:S02]  /*2c30*/  IADD3.X R154, R154, UR13, RZ, P1, !PT ;  /* 0x0000000d9a9a7c10 */ /* 0x000fe40008ffe4ff */
[----:B------:R-:W-:Y:S02]  /*2c40*/  IADD3 R155, P1, R155, UR12, RZ ;  /* 0x0000000c9b9b7c10 */ /* 0x000fe4000ff3e0ff */
[----:B------:R-:W-:-:S02]  /*2c50*/  SHF.R.S32.HI R156, RZ, 0x1f, R131 ;  /* 0x0000001fff9c7819 */ /* 0x000fc40000011483 */
[----:B------:R-:W-:Y:S02]  /*2c60*/  IADD3.X R130, R130, UR13, RZ, P0, !PT ;  /* 0x0000000d82827c10 */ /* 0x000fe400087fe4ff */
[----:B------:R-:W-:Y:S02]  /*2c70*/  SHF.R.S32.HI R158, RZ, 0x1f, R133 ;  /* 0x0000001fff9e7819 */ /* 0x000fe40000011485 */
[----:B------:R-:W-:Y:S02]  /*2c80*/  IADD3.X R132, R132, UR13, RZ, P6, !PT ;  /* 0x0000000d84847c10 */ /* 0x000fe4000b7fe4ff */
[----:B------:R-:W-:Y:S02]  /*2c90*/  SHF.R.S32.HI R160, RZ, 0x1f, R135 ;  /* 0x0000001fffa07819 */ /* 0x000fe40000011487 */
[----:B------:R-:W-:Y:S02]  /*2ca0*/  IADD3.X R134, R134, UR13, RZ, P5, !PT ;  /* 0x0000000d86867c10 */ /* 0x000fe4000affe4ff */
[----:B------:R-:W-:-:S02]  /*2cb0*/  SHF.R.S32.HI R162, RZ, 0x1f, R137 ;  /* 0x0000001fffa27819 */ /* 0x000fc40000011489 */
[----:B------:R-:W-:Y:S02]  /*2cc0*/  IADD3.X R136, R136, UR13, RZ, P4, !PT ;  /* 0x0000000d88887c10 */ /* 0x000fe4000a7fe4ff */
[----:B------:R-:W-:Y:S02]  /*2cd0*/  SHF.R.S32.HI R164, RZ, 0x1f, R139 ;  /* 0x0000001fffa47819 */ /* 0x000fe4000001148b */
[----:B------:R-:W-:Y:S02]  /*2ce0*/  IADD3.X R138, R138, UR13, RZ, P3, !PT ;  /* 0x0000000d8a8a7c10 */ /* 0x000fe40009ffe4ff */
[----:B------:R-:W-:Y:S02]  /*2cf0*/  SHF.R.S32.HI R166, RZ, 0x1f, R153 ;  /* 0x0000001fffa67819 */ /* 0x000fe40000011499 */
[----:B------:R-:W-:Y:S02]  /*2d00*/  IADD3.X R152, R152, UR13, RZ, P2, !PT ;  /* 0x0000000d98987c10 */ /* 0x000fe400097fe4ff */
[----:B------:R-:W-:-:S02]  /*2d10*/  IADD3 R131, P0, R131, UR12, RZ ;  /* 0x0000000c83837c10 */ /* 0x000fc4000ff1e0ff */
[----:B------:R-:W-:Y:S02]  /*2d20*/  IADD3 R133, P6, R133, UR12, RZ ;  /* 0x0000000c85857c10 */ /* 0x000fe4000ffde0ff */
[----:B------:R-:W-:Y:S02]  /*2d30*/  IADD3 R135, P5, R135, UR12, RZ ;  /* 0x0000000c87877c10 */ /* 0x000fe4000ffbe0ff */
[----:B------:R-:W-:Y:S02]  /*2d40*/  IADD3 R137, P4, R137, UR12, RZ ;  /* 0x0000000c89897c10 */ /* 0x000fe4000ff9e0ff */
[----:B------:R-:W-:Y:S02]  /*2d50*/  IADD3 R139, P3, R139, UR12, RZ ;  /* 0x0000000c8b8b7c10 */ /* 0x000fe4000ff7e0ff */
[----:B------:R-:W-:Y:S02]  /*2d60*/  IADD3 R153, P2, R153, UR12, RZ ;  /* 0x0000000c99997c10 */ /* 0x000fe4000ff5e0ff */
[----:B------:R-:W-:-:S02]  /*2d70*/  IADD3.X R168, R168, UR13, RZ, P1, !PT ;  /* 0x0000000da8a87c10 */ /* 0x000fc40008ffe4ff */
[----:B------:R-:W-:Y:S01]  /*2d80*/  IADD3 R170, P1, R28, UR8, RZ ;  /* 0x000000081caa7c10 */ /* 0x000fe2000ff3e0ff */
[----:B------:R-:W-:Y:S01]  /*2d90*/  UMOV UR8, 0xfffffffe ;  /* 0xfffffffe00087882 */ /* 0x000fe20000000000 */
        /* <DEDUP_REMOVED lines=10> */
[----:B------:R-:W-:-:S02]  /*2e40*/  IADD3.X R166, R166, UR13, RZ, P2, !PT ;  /* 0x0000000da6a67c10 */ /* 0x000fc400097fe4ff */
[----:B------:R-:W-:Y:S02]  /*2e50*/  IADD3 R157, P0, R157, UR12, RZ ;  /* 0x0000000c9d9d7c10 */ /* 0x000fe4000ff1e0ff */
[----:B------:R-:W-:Y:S02]  /*2e60*/  IADD3 R159, P6, R159, UR12, RZ ;  /* 0x0000000c9f9f7c10 */ /* 0x000fe4000ffde0ff */
[----:B------:R-:W-:Y:S02]  /*2e70*/  IADD3 R161, P5, R161, UR12, RZ ;  /* 0x0000000ca1a17c10 */ /* 0x000fe4000ffbe0ff */
[----:B------:R-:W-:Y:S02]  /*2e80*/  IADD3 R163, P4, R163, UR12, RZ ;  /* 0x0000000ca3a37c10 */ /* 0x000fe4000ff9e0ff */
[----:B------:R-:W-:Y:S02]  /*2e90*/  IADD3 R165, P3, R165, UR12, RZ ;  /* 0x0000000ca5a57c10 */ /* 0x000fe4000ff7e0ff */
[----:B------:R-:W-:-:S02]  /*2ea0*/  SHF.R.S32.HI R175, RZ, 0x1f, R24 ;  /* 0x0000001fffaf7819 */ /* 0x000fc40000011418 */
[----:B------:R-:W-:Y:S02]  /*2eb0*/  IADD3 R167, P2, R24, UR12, RZ ;  /* 0x0000000c18a77c10 */ /* 0x000fe4000ff5e0ff */
[----:B------:R-:W-:Y:S02]  /*2ec0*/  CS2R R24, SRZ ;  /* 0x0000000000187805 */ /* 0x000fe4000001ff00 */
[----:B------:R-:W-:Y:S02]  /*2ed0*/  LEA.HI.X.SX32 R176, R28, UR9, 0x1, P1 ;  /* 0x000000091cb07c11 */ /* 0x000fe400088f0eff */
[----:B------:R-:W-:Y:S01]  /*2ee0*/  CS2R R28, SRZ ;  /* 0x00000000001c7805 */ /* 0x000fe2000001ff00 */
[----:B------:R-:W-:Y:S01]  /*2ef0*/  UMOV UR9, 0x7fffffdf ;  /* 0x7fffffdf00097882 */ /* 0x000fe20000000000 */
[----:B------:R-:W-:Y:S01]  /*2f00*/  IADD3.X R169, R169, UR13, RZ, P0, !PT ;  /* 0x0000000da9a97c10 */ /* 0x000fe200087fe4ff */
[----:B------:R-:W-:Y:S01]  /*2f10*/  UIADD3.64 UR14, UR6, -UR8, URZ ;  /* 0x80000008060e7297 */ /* 0x000fe2000fffe03f */
[----:B------:R-:W-:-:S02]  /*2f20*/  IADD3.X R171, R171, UR13, RZ, P6, !PT ;  /* 0x0000000dabab7c10 */ /* 0x000fc4000b7fe4ff */
[----:B------:R-:W-:Y:S02]  /*2f30*/  IADD3.X R172, R172, UR13, RZ, P5, !PT ;  /* 0x0000000dacac7c10 */ /* 0x000fe4000affe4ff */
[----:B------:R-:W-:Y:S02]  /*2f40*/  IADD3.X R173, R173, UR13, RZ, P4, !PT ;  /* 0x0000000dadad7c10 */ /* 0x000fe4000a7fe4ff */
[----:B------:R-:W-:Y:S02]  /*2f50*/  IADD3.X R174, R174, UR13, RZ, P3, !PT ;  /* 0x0000000daeae7c10 */ /* 0x000fe40009ffe4ff */
[----:B------:R-:W-:Y:S01]  /*2f60*/  IADD3.X R175, R175, UR13, RZ, P2, !PT ;  /* 0x0000000dafaf7c10 */ /* 0x000fe200097fe4ff */
[----:B------:R-:W-:-:S12]  /*2f70*/  UIADD3.64 UR12, UR4, -UR8, URZ ;  /* 0x80000008040c7297 */ /* 0x000fd8000fffe03f */
.L_x_2:
[C---:B------:R-:W-:Y:S02]  /*2f80*/  LEA.HI R141, R0.reuse, 0x1e, RZ, 0x1a ;  /* 0x0000001e008d7811 */ /* 0x040fe400078fd0ff */
[----:B------:R-:W-:Y:S02]  /*2f90*/  LEA.HI R140, R0, 0xe, RZ, 0x1a ;  /* 0x0000000e008c7811 */ /* 0x000fe400078fd0ff */
[----:B------:R-:W-:Y:S02]  /*2fa0*/  ISETP.GE.AND P3, PT, R141, UR11, PT ;  /* 0x0000000b8d007c0c */ /* 0x000fe4000bf66270 */
[----:B------:R-:W-:Y:S02]  /*2fb0*/  ISETP.GE.AND P5, PT, R140, UR11, PT ;  /* 0x0000000b8c007c0c */ /* 0x000fe4000bfa6270 */
[----:B------:R-:W-:Y:S02]  /*2fc0*/  LEA.HI R140, R0, 0x3e, RZ, 0x1a ;  /* 0x0000003e008c7811 */ /* 0x000fe400078fd0ff */
[----:B------:R-:W-:-:S02]  /*2fd0*/  IADD3 R144, P4, R99, R170, RZ ;  /* 0x000000aa63907210 */ /* 0x000fc40007f9e0ff */
[----:B------:R-:W-:Y:S02]  /*2fe0*/  PRMT R217, RZ, 0x7610, R217 ;  /* 0x00007610ffd97816 */ /* 0x000fe400000000d9 */
[----:B------:R-:W-:Y:S02]  /*2ff0*/  IADD3 R146, P0, R98, R170, RZ ;  /* 0x000000aa62927210 */ /* 0x000fe40007f1e0ff */
[----:B------:R-:W-:Y:S02]  /*3000*/  ISETP.GE.AND P1, PT, R140, UR11, PT ;  /* 0x0000000b8c007c0c */ /* 0x000fe4000bf26270 */
[-C--:B------:R-:W-:Y:S02]  /*3010*/  LEA.HI.X.SX32 R145, R99, R176.reuse, 0x1, P4 ;  /* 0x000000b063917211 */ /* 0x080fe400020f0eff */
[----:B------:R-:W-:Y:S02]  /*3020*/  LOP3.LUT R140, R0, 0x3f, RZ, 0xc0, !PT ;  /* 0x0000003f008c7812 */ /* 0x000fe400078ec0ff */
[----:B------:R-:W-:Y:S01]  /*3030*/  LEA.HI.X.SX32 R147, R98, R176, 0x1, P0 ;  /* 0x000000b062937211 */ /* 0x000fe200000f0eff */
[----:B------:R-:W2:Y:S01]  /*3040*/  @!P3 LDG.E.U8 R217, desc[UR16][R144.64] ;  /* 0x0000001090d9b981 */ /* 0x000ea2000c1e1100 */
[----:B------:R-:W-:-:S02]  /*3050*/  SHF.R.U32.HI R231, RZ, 0x6, R0 ;  /* 0x00000006ffe77819 */ /* 0x000fc40000011600 */
[----:B------:R-:W-:Y:S02]  /*3060*/  LEA.HI R142, R0, 0x2e, RZ, 0x1a ;  /* 0x0000002e008e7811 */ /* 0x000fe400078fd0ff */
[----:B------:R-:W-:Y:S02]  /*3070*/  ISETP.GE.AND P0, PT, R140, UR11, PT ;  /* 0x0000000b8c007c0c */ /* 0x000fe4000bf06270 */
[----:B------:R-:W-:Y:S02]  /*3080*/  PRMT R225, RZ, 0x7610, R225 ;  /* 0x00007610ffe17816 */ /* 0x000fe400000000e1 */
[----:B------:R-:W-:Y:S02]  /*3090*/  IADD3 R140, P3, R179, R170, RZ ;  /* 0x000000aab38c7210 */ /* 0x000fe40007f7e0ff */
[----:B------:R-:W-:Y:S02]  /*30a0*/  SGXT.U32 R231, R231, 0x1 ;  /* 0x00000001e7e7781a */ /* 0x000fe40000000000 */
[----:B------:R-:W-:Y:S01]  /*30b0*/  ISETP.GE.AND P2, PT, R142, UR11, PT ;  /* 0x0000000b8e007c0c */ /* 0x000fe2000bf46270 */
[----:B------:R0:W3:Y:S01]  /*30c0*/  @!P5 LDG.E.U8 R225, desc[UR16][R146.64] ;  /* 0x0000001092e1d981 */ /* 0x0000e2000c1e1100 */
[----:B------:R-:W-:-:S02]  /*30d0*/  PRMT R200, RZ, 0x7610, R200 ;  /* 0x00007610ffc87816 */ /* 0x000fc400000000c8 */
[----:B------:R-:W-:Y:S02]  /*30e0*/  LEA.HI.X.SX32 R141, R179, R176, 0x1, P3 ;  /* 0x000000b0b38d7211 */ /* 0x000fe400018f0eff */
[----:B------:R-:W-:Y:S02]  /*30f0*/  IADD3 R142, P4, R181, R170, RZ ;  /* 0x000000aab58e7210 */ /* 0x000fe40007f9e0ff */
[C---:B------:R-:W-:Y:S01]  /*3100*/  ISETP.GE.AND P3, PT, R231.reuse, UR11, PT ;  /* 0x0000000be7007c0c */ /* 0x040fe2000bf66270 */
[----:B------:R-:W4:Y:S01]  /*3110*/  @!P1 LDG.E.U8 R200, desc[UR16][R140.64] ;  /* 0x000000108cc89981 */ /* 0x000f22000c1e1100 */
[----:B0-----:R-:W-:Y:S02]  /*3120*/  LOP3.LUT R146, R231, 0x2, RZ, 0xfc, !PT ;  /* 0x00000002e7927812 */ /* 0x001fe400078efcff */
[----:B------:R-:W-:Y:S02]  /*3130*/  LEA.HI.X.SX32 R143, R181, R176, 0x1, P4 ;  /* 0x000000b0b58f7211 */ /* 0x000fe400020f0eff */
[----:B------:R-:W-:-:S02]  /*3140*/  PRMT R208, RZ, 0x7610, R208 ;  /* 0x00007610ffd07816 */ /* 0x000fc400000000d0 */
[----:B------:R-:W-:Y:S02]  /*3150*/  IADD3 R144, P1, R97, R170, RZ ;  /* 0x000000aa61907210 */ /* 0x000fe40007f3e0ff */
[----:B------:R-:W-:Y:S02]  /*3160*/  ISETP.GE.AND P4, PT, R146, UR11, PT ;  /* 0x0000000b92007c0c */ /* 0x000fe4000bf86270 */
[----:B------:R-:W-:Y:S01]  /*3170*/  LOP3.LUT R146, R231, 0x4, RZ, 0xfc, !PT ;  /* 0x00000004e7927812 */ /* 0x000fe200078efcff */
[----:B------:R0:W5:Y:S01]  /*3180*/  @!P2 LDG.E.U8 R208, desc[UR16][R142.64] ;  /* 0x000000108ed0a981 */ /* 0x000162000c1e1100 */
[----:B------:R-:W-:Y:S02]  /*3190*/  PRMT R212, RZ, 0x7610, R212 ;  /* 0x00007610ffd47816 */ /* 0x000fe400000000d4 */
[----:B------:R-:W-:Y:S02]  /*31a0*/  LEA.HI.X.SX32 R145, R97, R176, 0x1, P1 ;  /* 0x000000b061917211 */ /* 0x000fe400008f0eff */
[----:B------:R-:W-:-:S02]  /*31b0*/  ISETP.GE.AND P1, PT, R146, UR11, PT ;  /* 0x0000000b92007c0c */ /* 0x000fc4000bf26270 */
[C---:B------:R-:W-:Y:S01]  /*31c0*/  LOP3.LUT R147, R231.reuse, 0x6, RZ, 0xfc, !PT ;  /* 0x00000006e7937812 */ /* 0x040fe200078efcff */
[----:B------:R1:W2:Y:S01]  /*31d0*/  @!P3 LDG.E.U8 R212, desc[UR16][R144.64] ;  /* 0x0000001090d4b981 */ /* 0x0002a2000c1e1100 */
[CC--:B0-----:R-:W-:Y:S02]  /*31e0*/  IADD3 R142, P5, R70.reuse, R170.reuse, RZ ;  /* 0x000000aa468e7210 */ /* 0x0c1fe40007fbe0ff */
[----:B------:R-:W-:Y:S02]  /*31f0*/  LOP3.LUT R141, R231, 0x8, RZ, 0xfc, !PT ;  /* 0x00000008e78d7812 */ /* 0x000fe400078efcff */
[----:B------:R-:W-:Y:S02]  /*3200*/  IADD3 R140, P3, R71, R170, RZ ;  /* 0x000000aa478c7210 */ /* 0x000fe40007f7e0ff */
[----:B------:R-:W-:Y:S02]  /*3210*/  PRMT R230, RZ, 0x7610, R230 ;  /* 0x00007610ffe67816 */ /* 0x000fe400000000e6 */
[----:B------:R-:W-:-:S02]  /*3220*/  LEA.HI.X.SX32 R143, R70, R176, 0x1, P5 ;  /* 0x000000b0468f7211 */ /* 0x000fc400028f0eff */
[----:B------:R-:W-:Y:S02]  /*3230*/  LOP3.LUT R146, R231, 0xa, RZ, 0xfc, !PT ;  /* 0x0000000ae7927812 */ /* 0x000fe400078efcff */
[----:B------:R-:W-:Y:S01]  /*3240*/  ISETP.GE.AND P2, PT, R147, UR11, PT ;  /* 0x0000000b93007c0c */ /* 0x000fe2000bf46270 */
[----:B------:R0:W3:Y:S01]  /*3250*/  @!P4 LDG.E.U8 R230, desc[UR16][R142.64] ;  /* 0x000000108ee6c981 */ /* 0x0000e2000c1e1100 */
[----:B------:R-:W-:Y:S02]  /*3260*/  ISETP.GE.AND P5, PT, R141, UR11, PT ;  /* 0x0000000b8d007c0c */ /* 0x000fe4000bfa6270 */
[----:B------:R-:W-:Y:S02]  /*3270*/  PRMT R229, RZ, 0x7610, R229 ;  /* 0x00007610ffe57816 */ /* 0x000fe400000000e5 */
[----:B------:R-:W-:Y:S02]  /*3280*/  LEA.HI.X.SX32 R141, R71, R176, 0x1, P3 ;  /* 0x000000b0478d7211 */ /* 0x000fe400018f0eff */
[----:B------:R-:W-:-:S02]  /*3290*/  ISETP.GE.AND P3, PT, R146, UR11, PT ;  /* 0x0000000b92007c0c */ /* 0x000fc4000bf66270 */
[CC--:B------:R-:W-:Y:S01]  /*32a0*/  IADD3 R146, P4, R72.reuse, R170.reuse, RZ ;  /* 0x000000aa48927210 */ /* 0x0c0fe20007f9e0ff */
[----:B------:R0:W4:Y:S01]  /*32b0*/  @!P1 LDG.E.U8 R229, desc[UR16][R140.64] ;  /* 0x000000108ce59981 */ /* 0x000122000c1e1100 */
[----:B-1----:R-:W-:Y:S02]  /*32c0*/  LOP3.LUT R145, R231, 0xc, RZ, 0xfc, !PT ;  /* 0x0000000ce7917812 */ /* 0x002fe400078efcff */
[----:B------:R-:W-:Y:S02]  /*32d0*/  IADD3 R144, P1, R73, R170, RZ ;  /* 0x000000aa49907210 */ /* 0x000fe40007f3e0ff */
[----:B------:R-:W-:Y:S02]  /*32e0*/  PRMT R228, RZ, 0x7610, R228 ;  /* 0x00007610ffe47816 */ /* 0x000fe400000000e4 */
[----:B------:R-:W-:Y:S02]  /*32f0*/  LEA.HI.X.SX32 R147, R72, R176, 0x1, P4 ;  /* 0x000000b048937211 */ /* 0x000fe400020f0eff */
[----:B------:R-:W-:-:S02]  /*3300*/  ISETP.GE.AND P4, PT, R145, UR11, PT ;  /* 0x0000000b91007c0c */ /* 0x000fc4000bf86270 */
[----:B------:R-:W-:Y:S01]  /*3310*/  PRMT R218, RZ, 0x7610, R218 ;  /* 0x00007610ffda7816 */ /* 0x000fe200000000da */
[----:B------:R1:W5:Y:S01]  /*3320*/  @!P2 LDG.E.U8 R228, desc[UR16][R146.64] ;  /* 0x0000001092e4a981 */ /* 0x000362000c1e1100 */
[----:B------:R-:W-:Y:S02]  /*3330*/  LEA.HI.X.SX32 R145, R73, R176, 0x1, P1 ;  /* 0x000000b049917211 */ /* 0x000fe400008f0eff */
[-C--:B0-----:R-:W-:Y:S02]  /*3340*/  IADD3 R142, P6, R74, R170.reuse, RZ ;  /* 0x000000aa4a8e7210 */ /* 0x081fe40007fde0ff */
[C---:B------:R-:W-:Y:S01]  /*3350*/  LOP3.LUT R148, R231.reuse, 0x10, RZ, 0xfc, !PT ;  /* 0x00000010e7947812 */ /* 0x040fe200078efcff */
[----:B------:R0:W5:Y:S01]  /*3360*/  @!P5 LDG.E.U8 R218, desc[UR16][R144.64] ;  /* 0x0000001090dad981 */ /* 0x000162000c1e1100 */
[----:B------:R-:W-:Y:S02]  /*3370*/  LOP3.LUT R141, R231, 0x12, RZ, 0xfc, !PT ;  /* 0x00000012e78d7812 */ /* 0x000fe400078efcff */
[----:B------:R-:W-:-:S02]  /*3380*/  IADD3 R140, P2, R75, R170, RZ ;  /* 0x000000aa4b8c7210 */ /* 0x000fc40007f5e0ff */
[----:B------:R-:W-:Y:S02]  /*3390*/  PRMT R227, RZ, 0x7610, R227 ;  /* 0x00007610ffe37816 */ /* 0x000fe400000000e3 */
[-C--:B------:R-:W-:Y:S02]  /*33a0*/  LEA.HI.X.SX32 R143, R74, R176.reuse, 0x1, P6 ;  /* 0x000000b04a8f7211 */ /* 0x080fe400030f0eff */
[----:B------:R-:W-:Y:S02]  /*33b0*/  ISETP.GE.AND P1, PT, R148, UR11, PT ;  /* 0x0000000b94007c0c */ /* 0x000fe4000bf26270 */
[----:B------:R-:W-:Y:S01]  /*33c0*/  ISETP.GE.AND P5, PT, R141, UR11, PT ;  /* 0x0000000b8d007c0c */ /* 0x000fe2000bfa6270 */
[----:B------:R0:W5:Y:S01]  /*33d0*/  @!P3 LDG.E.U8 R227, desc[UR16][R142.64] ;  /* 0x000000108ee3b981 */ /* 0x000162000c1e1100 */
[----:B------:R-:W-:Y:S02]  /*33e0*/  PRMT R226, RZ, 0x7610, R226 ;  /* 0x00007610ffe27816 */ /* 0x000fe400000000e2 */
[----:B------:R-:W-:-:S02]  /*33f0*/  LEA.HI.X.SX32 R141, R75, R176, 0x1, P2 ;  /* 0x000000b04b8d7211 */ /* 0x000fc400010f0eff */
[C---:B------:R-:W-:Y:S02]  /*3400*/  LOP3.LUT R148, R231.reuse, 0x14, RZ, 0xfc, !PT ;  /* 0x00000014e7947812 */ /* 0x040fe400078efcff */
[-C--:B-1----:R-:W-:Y:S01]  /*3410*/  IADD3 R146, P3, R76, R170.reuse, RZ ;  /* 0x000000aa4c927210 */ /* 0x082fe20007f7e0ff */
[----:B------:R1:W5:Y:S01]  /*3420*/  @!P4 LDG.E.U8 R226, desc[UR16][R140.64] ;  /* 0x000000108ce2c981 */ /* 0x000362000c1e1100 */
[----:B0-----:R-:W-:Y:S02]  /*3430*/  LOP3.LUT R145, R231, 0x16, RZ, 0xfc, !PT ;  /* 0x00000016e7917812 */ /* 0x001fe400078efcff */
[----:B------:R-:W-:Y:S02]  /*3440*/  ISETP.GE.AND P2, PT, R148, UR11, PT ;  /* 0x0000000b94007c0c */ /* 0x000fe4000bf46270 */
[----:B------:R-:W-:Y:S02]  /*3450*/  IADD3 R144, P4, R77, R170, RZ ;  /* 0x000000aa4d907210 */ /* 0x000fe40007f9e0ff */
[----:B------:R-:W-:-:S02]  /*3460*/  PRMT R224, RZ, 0x7610, R224 ;  /* 0x00007610ffe07816 */ /* 0x000fc400000000e0 */
[-C--:B------:R-:W-:Y:S02]  /*3470*/  LEA.HI.X.SX32 R147, R76, R176.reuse, 0x1, P3 ;  /* 0x000000b04c937211 */ /* 0x080fe400018f0eff */
[----:B------:R-:W-:Y:S02]  /*3480*/  ISETP.GE.AND P3, PT, R145, UR11, PT ;  /* 0x0000000b91007c0c */ /* 0x000fe4000bf66270 */
[----:B------:R-:W-:Y:S01]  /*3490*/  PRMT R223, RZ, 0x7610, R223 ;  /* 0x00007610ffdf7816 */ /* 0x000fe200000000df */
[----:B------:R0:W5:Y:S01]  /*34a0*/  @!P1 LDG.E.U8 R224, desc[UR16][R146.64] ;  /* 0x0000001092e09981 */ /* 0x000162000c1e1100 */
[----:B------:R-:W-:Y:S02]  /*34b0*/  LEA.HI.X.SX32 R145, R77, R176, 0x1, P4 ;  /* 0x000000b04d917211 */ /* 0x000fe400020f0eff */
[----:B------:R-:W-:Y:S02]  /*34c0*/  IADD3 R142, P6, R78, R170, RZ ;  /* 0x000000aa4e8e7210 */ /* 0x000fe40007fde0ff */
[C---:B------:R-:W-:Y:S01]  /*34d0*/  LOP3.LUT R148, R231.reuse, 0x18, RZ, 0xfc, !PT ;  /* 0x00000018e7947812 */ /* 0x040fe200078efcff */
[----:B------:R0:W5:Y:S01]  /*34e0*/  @!P5 LDG.E.U8 R223, desc[UR16][R144.64] ;  /* 0x0000001090dfd981 */ /* 0x000162000c1e1100 */
[----:B-1----:R-:W-:-:S02]  /*34f0*/  LOP3.LUT R141, R231, 0x1a, RZ, 0xfc, !PT ;  /* 0x0000001ae78d7812 */ /* 0x002fc400078efcff */
[----:B------:R-:W-:Y:S02]  /*3500*/  IADD3 R140, P1, R79, R170, RZ ;  /* 0x000000aa4f8c7210 */ /* 0x000fe40007f3e0ff */
[----:B------:R-:W-:Y:S02]  /*3510*/  PRMT R222, RZ, 0x7610, R222 ;  /* 0x00007610ffde7816 */ /* 0x000fe400000000de */
[----:B------:R-:W-:Y:S02]  /*3520*/  LEA.HI.X.SX32 R143, R78, R176, 0x1, P6 ;  /* 0x000000b04e8f7211 */ /* 0x000fe400030f0eff */
[----:B------:R-:W-:Y:S02]  /*3530*/  ISETP.GE.AND P4, PT, R148, UR11, PT ;  /* 0x0000000b94007c0c */ /* 0x000fe4000bf86270 */
[----:B------:R-:W-:Y:S01]  /*3540*/  ISETP.GE.AND P5, PT, R141, UR11, PT ;  /* 0x0000000b8d007c0c */ /* 0x000fe2000bfa6270 */
[----:B------:R1:W5:Y:S01]  /*3550*/  @!P2 LDG.E.U8 R222, desc[UR16][R142.64] ;  /* 0x000000108edea981 */ /* 0x000362000c1e1100 */
[----:B------:R-:W-:-:S02]  /*3560*/  PRMT R221, RZ, 0x7610, R221 ;  /* 0x00007610ffdd7816 */ /* 0x000fc400000000dd */
[----:B------:R-:W-:Y:S02]  /*3570*/  LEA.HI.X.SX32 R141, R79, R176, 0x1, P1 ;  /* 0x000000b04f8d7211 */ /* 0x000fe400008f0eff */
[-C--:B0-----:R-:W-:Y:S02]  /*3580*/  IADD3 R146, P2, R80, R170.reuse, RZ ;  /* 0x000000aa50927210 */ /* 0x081fe40007f5e0ff */
[C---:B------:R-:W-:Y:S01]  /*3590*/  LOP3.LUT R148, R231.reuse, 0x1c, RZ, 0xfc, !PT ;  /* 0x0000001ce7947812 */ /* 0x040fe200078efcff */
[----:B------:R0:W5:Y:S01]  /*35a0*/  @!P3 LDG.E.U8 R221, desc[UR16][R140.64] ;  /* 0x000000108cddb981 */ /* 0x000162000c1e1100 */
[----:B------:R-:W-:Y:S02]  /*35b0*/  LOP3.LUT R145, R231, 0x20, RZ, 0xfc, !PT ;  /* 0x00000020e7917812 */ /* 0x000fe400078efcff */
[----:B------:R-:W-:Y:S02]  /*35c0*/  IADD3 R144, P3, R81, R170, RZ ;  /* 0x000000aa51907210 */ /* 0x000fe40007f7e0ff */
[----:B------:R-:W-:-:S02]  /*35d0*/  PRMT R209, RZ, 0x7610, R209 ;  /* 0x00007610ffd17816 */ /* 0x000fc400000000d1 */
[-C--:B------:R-:W-:Y:S02]  /*35e0*/  LEA.HI.X.SX32 R147, R80, R176.reuse, 0x1, P2 ;  /* 0x000000b050937211 */ /* 0x080fe400010f0eff */
[----:B------:R-:W-:Y:S02]  /*35f0*/  ISETP.GE.AND P1, PT, R148, UR11, PT ;  /* 0x0000000b94007c0c */ /* 0x000fe4000bf26270 */
[----:B------:R-:W-:Y:S01]  /*3600*/  ISETP.GE.AND P2, PT, R145, UR11, PT ;  /* 0x0000000b91007c0c */ /* 0x000fe2000bf46270 */
[----:B------:R0:W5:Y:S01]  /*3610*/  @!P4 LDG.E.U8 R209, desc[UR16][R146.64] ;  /* 0x0000001092d1c981 */ /* 0x000162000c1e1100 */
[----:B------:R-:W-:Y:S02]  /*3620*/  PRMT R220, RZ, 0x7610, R220 ;  /* 0x00007610ffdc7816 */ /* 0x000fe400000000dc */
[----:B------:R-:W-:Y:S02]  /*3630*/  LEA.HI.X.SX32 R145, R81, R176, 0x1, P3 ;  /* 0x000000b051917211 */ /* 0x000fe400018f0eff */
[----:B------:R-:W-:-:S02]  /*3640*/  LOP3.LUT R148, R231, 0x22, RZ, 0xfc, !PT ;  /* 0x00000022e7947812 */ /* 0x000fc400078efcff */
[-C--:B-1----:R-:W-:Y:S01]  /*3650*/  IADD3 R142, P4, R82, R170.reuse, RZ ;  /* 0x000000aa528e7210 */ /* 0x082fe20007f9e0ff */
[----:B------:R1:W5:Y:S01]  /*3660*/  @!P5 LDG.E.U8 R220, desc[UR16][R144.64] ;  /* 0x0000001090dcd981 */ /* 0x000362000c1e1100 */
[----:B------:R-:W-:Y:S02]  /*3670*/  ISETP.GE.AND P3, PT, R148, UR11, PT ;  /* 0x0000000b94007c0c */ /* 0x000fe4000bf66270 */
[----:B0-----:R-:W-:Y:S02]  /*3680*/  LOP3.LUT R141, R231, 0x24, RZ, 0xfc, !PT ;  /* 0x00000024e78d7812 */ /* 0x001fe400078efcff */
[----:B------:R-:W-:Y:S02]  /*3690*/  IADD3 R140, P5, R83, R170, RZ ;  /* 0x000000aa538c7210 */ /* 0x000fe40007fbe0ff */
[----:B------:R-:W-:Y:S02]  /*36a0*/  PRMT R219, RZ, 0x7610, R219 ;  /* 0x00007610ffdb7816 */ /* 0x000fe400000000db */
[----:B------:R-:W-:-:S02]  /*36b0*/  LEA.HI.X.SX32 R143, R82, R176, 0x1, P4 ;  /* 0x000000b0528f7211 */ /* 0x000fc400020f0eff */
[----:B------:R-:W-:Y:S02]  /*36c0*/  ISETP.GE.AND P4, PT, R141, UR11, PT ;  /* 0x0000000b8d007c0c */ /* 0x000fe4000bf86270 */
[----:B------:R-:W-:Y:S01]  /*36d0*/  PRMT R216, RZ, 0x7610, R216 ;  /* 0x00007610ffd87816 */ /* 0x000fe200000000d8 */
[----:B------:R0:W5:Y:S01]  /*36e0*/  @!P1 LDG.E.U8 R219, desc[UR16][R142.64] ;  /* 0x000000108edb9981 */ /* 0x000162000c1e1100 */
[----:B------:R-:W-:Y:S02]  /*36f0*/  IADD3 R146, P6, R84, R170, RZ ;  /* 0x000000aa54927210 */ /* 0x000fe40007fde0ff */
[----:B------:R-:W-:Y:S02]  /*3700*/  LEA.HI.X.SX32 R141, R83, R176, 0x1, P5 ;  /* 0x000000b0538d7211 */ /* 0x000fe400028f0eff */
[C---:B------:R-:W-:Y:S02]  /*3710*/  LOP3.LUT R148, R231.reuse, 0x26, RZ, 0xfc, !PT ;  /* 0x00000026e7947812 */ /* 0x040fe400078efcff */
[----:B-1----:R-:W-:Y:S01]  /*3720*/  LOP3.LUT R145, R231, 0x28, RZ, 0xfc, !PT ;  /* 0x00000028e7917812 */ /* 0x002fe200078efcff */
[----:B------:R1:W5:Y:S01]  /*3730*/  @!P2 LDG.E.U8 R216, desc[UR16][R140.64] ;  /* 0x000000108cd8a981 */ /* 0x000362000c1e1100 */
[----:B------:R-:W-:-:S02]  /*3740*/  PRMT R215, RZ, 0x7610, R215 ;  /* 0x00007610ffd77816 */ /* 0x000fc400000000d7 */
[----:B------:R-:W-:Y:S02]  /*3750*/  IADD3 R144, P1, R85, R170, RZ ;  /* 0x000000aa55907210 */ /* 0x000fe40007f3e0ff */
[-C--:B------:R-:W-:Y:S02]  /*3760*/  LEA.HI.X.SX32 R147, R84, R176.reuse, 0x1, P6 ;  /* 0x000000b054937211 */ /* 0x080fe400030f0eff */
[----:B------:R-:W-:Y:S02]  /*3770*/  ISETP.GE.AND P5, PT, R148, UR11, PT ;  /* 0x0000000b94007c0c */ /* 0x000fe4000bfa6270 */
[----:B------:R-:W-:Y:S01]  /*3780*/  ISETP.GE.AND P2, PT, R145, UR11, PT ;  /* 0x0000000b91007c0c */ /* 0x000fe2000bf46270 */
[----:B------:R1:W5:Y:S01]  /*3790*/  @!P3 LDG.E.U8 R215, desc[UR16][R146.64] ;  /* 0x0000001092d7b981 */ /* 0x000362000c1e1100 */
[----:B------:R-:W-:Y:S02]  /*37a0*/  PRMT R214, RZ, 0x7610, R214 ;  /* 0x00007610ffd67816 */ /* 0x000fe400000000d6 */
[----:B------:R-:W-:-:S02]  /*37b0*/  LEA.HI.X.SX32 R145, R85, R176, 0x1, P1 ;  /* 0x000000b055917211 */ /* 0x000fc400008f0eff */
[CC--:B0-----:R-:W-:Y:S02]  /*37c0*/  IADD3 R142, P3, R86.reuse, R170.reuse, RZ ;  /* 0x000000aa568e7210 */ /* 0x0c1fe40007f7e0ff */
[C---:B------:R-:W-:Y:S01]  /*37d0*/  LOP3.LUT R148, R231.reuse, 0x2a, RZ, 0xfc, !PT ;  /* 0x0000002ae7947812 */ /* 0x040fe200078efcff */
[----:B------:R0:W5:Y:S01]  /*37e0*/  @!P4 LDG.E.U8 R214, desc[UR16][R144.64] ;  /* 0x0000001090d6c981 */ /* 0x000162000c1e1100 */
[----:B-1----:R-:W-:Y:S02]  /*37f0*/  LOP3.LUT R141, R231, 0x2c, RZ, 0xfc, !PT ;  /* 0x0000002ce78d7812 */ /* 0x002fe400078efcff */
[----:B------:R-:W-:Y:S02]  /*3800*/  PRMT R213, RZ, 0x7610, R213 ;  /* 0x00007610ffd57816 */ /* 0x000fe400000000d5 */
[----:B------:R-:W-:Y:S02]  /*3810*/  IADD3 R140, P4, R87, R170, RZ ;  /* 0x000000aa578c7210 */ /* 0x000fe40007f9e0ff */
[----:B------:R-:W-:-:S02]  /*3820*/  LEA.HI.X.SX32 R143, R86, R176, 0x1, P3 ;  /* 0x000000b0568f7211 */ /* 0x000fc400018f0eff */
[----:B------:R-:W-:Y:S02]  /*3830*/  ISETP.GE.AND P1, PT, R148, UR11, PT ;  /* 0x0000000b94007c0c */ /* 0x000fe4000bf26270 */
[----:B------:R-:W-:Y:S01]  /*3840*/  ISETP.GE.AND P3, PT, R141, UR11, PT ;  /* 0x0000000b8d007c0c */ /* 0x000fe2000bf66270 */
[----:B------:R1:W5:Y:S01]  /*3850*/  @!P5 LDG.E.U8 R213, desc[UR16][R142.64] ;  /* 0x000000108ed5d981 */ /* 0x000362000c1e1100 */
[----:B------:R-:W-:Y:S02]  /*3860*/  PRMT R201, RZ, 0x7610, R201 ;  /* 0x00007610ffc97816 */ /* 0x000fe400000000c9 */
[----:B------:R-:W-:Y:S02]  /*3870*/  LEA.HI.X.SX32 R141, R87, R176, 0x1, P4 ;  /* 0x000000b0578d7211 */ /* 0x000fe400020f0eff */
[----:B------:R-:W-:Y:S02]  /*3880*/  IADD3 R146, P5, R88, R170, RZ ;  /* 0x000000aa58927210 */ /* 0x000fe40007fbe0ff */
[C---:B------:R-:W-:Y:S01]  /*3890*/  LOP3.LUT R148, R231.reuse, 0x30, RZ, 0xfc, !PT ;  /* 0x00000030e7947812 */ /* 0x040fe200078efcff */
[----:B------:R1:W5:Y:S01]  /*38a0*/  @!P2 LDG.E.U8 R201, desc[UR16][R140.64] ;  /* 0x000000108cc9a981 */ /* 0x000362000c1e1100 */
[----:B0-----:R-:W-:-:S02]  /*38b0*/  LOP3.LUT R145, R231, 0x32, RZ, 0xfc, !PT ;  /* 0x00000032e7917812 */ /* 0x001fc400078efcff */
[----:B------:R-:W-:Y:S02]  /*38c0*/  PRMT R211, RZ, 0x7610, R211 ;  /* 0x00007610ffd37816 */ /* 0x000fe400000000d3 */
[----:B------:R-:W-:Y:S02]  /*38d0*/  IADD3 R144, P2, R89, R170, RZ ;  /* 0x000000aa59907210 */ /* 0x000fe40007f5e0ff */
[----:B------:R-:W-:Y:S02]  /*38e0*/  LEA.HI.X.SX32 R147, R88, R176, 0x1, P5 ;  /* 0x000000b058937211 */ /* 0x000fe400028f0eff */
[----:B------:R-:W-:Y:S02]  /*38f0*/  ISETP.GE.AND P4, PT, R148, UR11, PT ;  /* 0x0000000b94007c0c */ /* 0x000fe4000bf86270 */
[----:B------:R-:W-:Y:S01]  /*3900*/  ISETP.GE.AND P5, PT, R145, UR11, PT ;  /* 0x0000000b91007c0c */ /* 0x000fe2000bfa6270 */
[----:B------:R0:W5:Y:S01]  /*3910*/  @!P1 LDG.E.U8 R211, desc[UR16][R146.64] ;  /* 0x0000001092d39981 */ /* 0x000162000c1e1100 */
[----:B------:R-:W-:-:S02]  /*3920*/  PRMT R210, RZ, 0x7610, R210 ;  /* 0x00007610ffd27816 */ /* 0x000fc400000000d2 */
[----:B------:R-:W-:Y:S02]  /*3930*/  LEA.HI.X.SX32 R145, R89, R176, 0x1, P2 ;  /* 0x000000b059917211 */ /* 0x000fe400010f0eff */
[C---:B------:R-:W-:Y:S02]  /*3940*/  LOP3.LUT R148, R231.reuse, 0x34, RZ, 0xfc, !PT ;  /* 0x00000034e7947812 */ /* 0x040fe400078efcff */
[----:B-1----:R-:W-:Y:S01]  /*3950*/  IADD3 R142, P1, R90, R170, RZ ;  /* 0x000000aa5a8e7210 */ /* 0x002fe20007f3e0ff */
[----:B------:R1:W5:Y:S01]  /*3960*/  @!P3 LDG.E.U8 R210, desc[UR16][R144.64] ;  /* 0x0000001090d2b981 */ /* 0x000362000c1e1100 */
[----:B------:R-:W-:Y:S02]  /*3970*/  LOP3.LUT R141, R231, 0x36, RZ, 0xfc, !PT ;  /* 0x00000036e78d7812 */ /* 0x000fe400078efcff */
[----:B------:R-:W-:Y:S02]  /*3980*/  PRMT R207, RZ, 0x7610, R207 ;  /* 0x00007610ffcf7816 */ /* 0x000fe400000000cf */
[----:B------:R-:W-:-:S02]  /*3990*/  ISETP.GE.AND P2, PT, R148, UR11, PT ;  /* 0x0000000b94007c0c */ /* 0x000fc4000bf46270 */
[----:B------:R-:W-:Y:S02]  /*39a0*/  IADD3 R140, P3, R91, R170, RZ ;  /* 0x000000aa5b8c7210 */ /* 0x000fe40007f7e0ff */
[-C--:B------:R-:W-:Y:S02]  /*39b0*/  LEA.HI.X.SX32 R143, R90, R176.reuse, 0x1, P1 ;  /* 0x000000b05a8f7211 */ /* 0x080fe400008f0eff */
[----:B------:R-:W-:Y:S02]  /*39c0*/  LOP3.LUT R148, R231, 0x38, RZ, 0xfc, !PT ;  /* 0x00000038e7947812 */ /* 0x000fe400078efcff */
[----:B------:R-:W-:Y:S01]  /*39d0*/  ISETP.GE.AND P1, PT, R141, UR11, PT ;  /* 0x0000000b8d007c0c */ /* 0x000fe2000bf26270 */
[----:B------:R-:W5:Y:S01]  /*39e0*/  @!P4 LDG.E.U8 R207, desc[UR16][R142.64] ;  /* 0x000000108ecfc981 */ /* 0x000f62000c1e1100 */
[----:B------:R-:W-:Y:S02]  /*39f0*/  LEA.HI.X.SX32 R141, R91, R176, 0x1, P3 ;  /* 0x000000b05b8d7211 */ /* 0x000fe400018f0eff */
[----:B------:R-:W-:-:S02]  /*3a00*/  ISETP.GE.AND P3, PT, R148, UR11, PT ;  /* 0x0000000b94007c0c */ /* 0x000fc4000bf66270 */
[----:B------:R-:W-:Y:S02]  /*3a10*/  PRMT R206, RZ, 0x7610, R206 ;  /* 0x00007610ffce7816 */ /* 0x000fe400000000ce */
[-C--:B------:R-:W-:Y:S02]  /*3a20*/  IADD3 R148, P6, R92, R170.reuse, RZ ;  /* 0x000000aa5c947210 */ /* 0x080fe40007fde0ff */
[----:B0-----:R-:W-:Y:S02]  /*3a30*/  IADD3 R146, P4, R93, R170, RZ ;  /* 0x000000aa5d927210 */ /* 0x001fe40007f9e0ff */
[C---:B-1----:R-:W-:Y:S01]  /*3a40*/  LOP3.LUT R144, R231.reuse, 0x3a, RZ, 0xfc, !PT ;  /* 0x0000003ae7907812 */ /* 0x042fe200078efcff */
[----:B------:R0:W5:Y:S01]  /*3a50*/  @!P5 LDG.E.U8 R206, desc[UR16][R140.64] ;  /* 0x000000108cced981 */ /* 0x000162000c1e1100 */
[----:B------:R-:W-:Y:S02]  /*3a60*/  LOP3.LUT R145, R231, 0x3c, RZ, 0xfc, !PT ;  /* 0x0000003ce7917812 */ /* 0x000fe400078efcff */
[----:B------:R-:W-:-:S02]  /*3a70*/  PRMT R205, RZ, 0x7610, R205 ;  /* 0x00007610ffcd7816 */ /* 0x000fc400000000cd */
[----:B------:R-:W-:Y:S02]  /*3a80*/  PRMT R204, RZ, 0x7610, R204 ;  /* 0x00007610ffcc7816 */ /* 0x000fe400000000cc */
[-C--:B------:R-:W-:Y:S02]  /*3a90*/  LEA.HI.X.SX32 R149, R92, R176.reuse, 0x1, P6 ;  /* 0x000000b05c957211 */ /* 0x080fe400030f0eff */
[----:B------:R-:W-:Y:S02]  /*3aa0*/  LEA.HI.X.SX32 R147, R93, R176, 0x1, P4 ;  /* 0x000000b05d937211 */ /* 0x000fe400020f0eff */
[----:B------:R-:W-:Y:S01]  /*3ab0*/  ISETP.GE.AND P5, PT, R144, UR11, PT ;  /* 0x0000000b90007c0c */ /* 0x000fe2000bfa6270 */
[----:B------:R1:W5:Y:S01]  /*3ac0*/  @!P2 LDG.E.U8 R205, desc[UR16][R148.64] ;  /* 0x0000001094cda981 */ /* 0x000362000c1e1100 */
[----:B------:R-:W-:Y:S02]  /*3ad0*/  ISETP.GE.AND P4, PT, R145, UR11, PT ;  /* 0x0000000b91007c0c */ /* 0x000fe4000bf86270 */
[-C--:B0-----:R-:W-:Y:S01]  /*3ae0*/  IADD3 R140, P6, R94, R170.reuse, RZ ;  /* 0x000000aa5e8c7210 */ /* 0x081fe20007fde0ff */
[----:B------:R-:W5:Y:S01]  /*3af0*/  @!P1 LDG.E.U8 R204, desc[UR16][R146.64] ;  /* 0x0000001092cc9981 */ /* 0x000f62000c1e1100 */
[----:B------:R-:W-:-:S02]  /*3b00*/  IADD3 R144, P2, R95, R170, RZ ;  /* 0x000000aa5f907210 */ /* 0x000fc40007f5e0ff */
[----:B------:R-:W-:Y:S02]  /*3b10*/  IADD3 R142, P1, R96, R170, RZ ;  /* 0x000000aa608e7210 */ /* 0x000fe40007f3e0ff */
[----:B------:R-:W-:Y:S02]  /*3b20*/  PRMT R185, RZ, 0x7610, R185 ;  /* 0x00007610ffb97816 */ /* 0x000fe400000000b9 */
[----:B------:R-:W-:Y:S02]  /*3b30*/  PRMT R203, RZ, 0x7610, R203 ;  /* 0x00007610ffcb7816 */ /* 0x000fe400000000cb */
[----:B------:R-:W-:Y:S02]  /*3b40*/  PRMT R202, RZ, 0x7610, R202 ;  /* 0x00007610ffca7816 */ /* 0x000fe400000000ca */
[-C--:B------:R-:W-:Y:S02]  /*3b50*/  LEA.HI.X.SX32 R141, R94, R176.reuse, 0x1, P6 ;  /* 0x000000b05e8d7211 */ /* 0x080fe400030f0eff */
[----:B------:R-:W-:-:S02]  /*3b60*/  LEA.HI.X.SX32 R145, R95, R176, 0x1, P2 ;  /* 0x000000b05f917211 */ /* 0x000fc400010f0eff */
[----:B------:R-:W-:Y:S01]  /*3b70*/  LEA.HI.X.SX32 R143, R96, R176, 0x1, P1 ;  /* 0x000000b0608f7211 */ /* 0x000fe200008f0eff */
[----:B------:R0:W5:Y:S01]  /*3b80*/  @!P3 LDG.E.U8 R185, desc[UR16][R140.64] ;  /* 0x000000108cb9b981 */ /* 0x000162000c1e1100 */
[----:B------:R-:W-:-:S03]  /*3b90*/  SHF.R.S32.HI R183, RZ, 0x1f, R178 ;  /* 0x0000001fffb77819 */ /* 0x000fc600000114b2 */
[----:B------:R-:W5:Y:S01]  /*3ba0*/  @!P5 LDG.E.U8 R203, desc[UR16][R144.64] ;  /* 0x0000001090cbd981 */ /* 0x000f62000c1e1100 */
[----:B-1----:R-:W-:-:S03]  /*3bb0*/  IADD3 R148, P1, R178, R167, RZ ;  /* 0x000000a7b2947210 */ /* 0x002fc60007f3e0ff */
[----:B------:R1:W5:Y:S02]  /*3bc0*/  @!P4 LDG.E.U8 R202, desc[UR16][R142.64] ;  /* 0x000000108ecac981 */ /* 0x000364000c1e1100 */
[----:B------:R-:W-:Y:S01]  /*3bd0*/  IMAD.X R149, R183, 0x1, R175, P1 ;  /* 0x00000001b7957824 */ /* 0x000fe200008e06af */
[----:B0-----:R-:W-:-:S05]  /*3be0*/  IADD3 R140, P1, R178, R163, RZ ;  /* 0x000000a3b28c7210 */ /* 0x001fca0007f3e0ff */
[C---:B------:R-:W-:Y:S01]  /*3bf0*/  IMAD.X R141, R183.reuse, 0x1, R173, P1 ;  /* 0x00000001b78d7824 */ /* 0x040fe200008e06ad */
[C---:B------:R-:W-:Y:S02]  /*3c00*/  IADD3 R150, P1, R178.reuse, R161, RZ ;  /* 0x000000a1b2967210 */ /* 0x040fe40007f3e0ff */
[----:B------:R-:W-:Y:S01]  /*3c10*/  PRMT R199, RZ, 0x7610, R199 ;  /* 0x00007610ffc77816 */ /* 0x000fe200000000c7 */
[----:B------:R-:W-:Y:S02]  /*3c20*/  BAR.SYNC.DEFER_BLOCKING 0x0 ;  /* 0x0000000000007b1d */ /* 0x000fe40000010000 */
[----:B------:R-:W-:Y:S01]  /*3c30*/  IMAD.X R151, R183, 0x1, R172, P1 ;  /* 0x00000001b7977824 */ /* 0x000fe200008e06ac */
[----:B-1----:R-:W-:Y:S02]  /*3c40*/  IADD3 R142, P1, R178, R157, RZ ;  /* 0x0000009db28e7210 */ /* 0x002fe40007f3e0ff */
[----:B------:R-:W-:-:S03]  /*3c50*/  PRMT R189, RZ, 0x7610, R189 ;  /* 0x00007610ffbd7816 */ /* 0x000fc600000000bd */
[C---:B------:R-:W-:Y:S01]  /*3c60*/  IMAD.X R143, R183.reuse, 0x1, R169, P1 ;  /* 0x00000001b78f7824 */ /* 0x040fe200008e06a9 */
[----:B------:R-:W-:Y:S02]  /*3c70*/  PRMT R184, RZ, 0x7610, R184 ;  /* 0x00007610ffb87816 */ /* 0x000fe400000000b8 */
[C---:B------:R-:W-:Y:S01]  /*3c80*/  IADD3 R146, P2, R178.reuse, R165, RZ ;  /* 0x000000a5b2927210 */ /* 0x040fe20007f5e0ff */
[----:B------:R0:W5:Y:S04]  /*3c90*/  @!P0 LDG.E.U8 R199, desc[UR16][R148.64] ;  /* 0x0000001094c78981 */ /* 0x000168000c1e1100 */
[----:B------:R1:W5:Y:S01]  /*3ca0*/  @!P0 LDG.E.U8 R189, desc[UR16][R140.64] ;  /* 0x000000108cbd8981 */ /* 0x000362000c1e1100 */
[----:B------:R-:W-:Y:S02]  /*3cb0*/  PRMT R194, RZ, 0x7610, R194 ;  /* 0x00007610ffc27816 */ /* 0x000fe400000000c2 */
[----:B------:R-:W-:Y:S01]  /*3cc0*/  PRMT R195, RZ, 0x7610, R195 ;  /* 0x00007610ffc37816 */ /* 0x000fe200000000c3 */
[----:B------:R2:W5:Y:S01]  /*3cd0*/  @!P0 LDG.E.U8 R184, desc[UR16][R150.64] ;  /* 0x0000001096b88981 */ /* 0x000562000c1e1100 */
[----:B0-----:R-:W-:Y:S01]  /*3ce0*/  IADD3 R148, P1, R178, R155, RZ ;  /* 0x0000009bb2947210 */ /* 0x001fe20007f3e0ff */
[----:B------:R-:W-:-:S02]  /*3cf0*/  IMAD.X R147, R183, 0x1, R174, P2 ;  /* 0x00000001b7937824 */ /* 0x000fc400010e06ae */
[----:B------:R0:W5:Y:S02]  /*3d00*/  @!P0 LDG.E.U8 R194, desc[UR16][R142.64] ;  /* 0x000000108ec28981 */ /* 0x000164000c1e1100 */
[----:B------:R-:W-:Y:S01]  /*3d10*/  IMAD.X R149, R183, 0x1, R168, P1 ;  /* 0x00000001b7957824 */ /* 0x000fe200008e06a8 */
[C---:B-1----:R-:W-:Y:S01]  /*3d20*/  IADD3 R140, P1, R178.reuse, R139, RZ ;  /* 0x0000008bb28c7210 */ /* 0x042fe20007f3e0ff */
[----:B------:R1:W5:Y:S01]  /*3d30*/  @!P0 LDG.E.U8 R195, desc[UR16][R146.64] ;  /* 0x0000001092c38981 */ /* 0x000362000c1e1100 */
[----:B------:R-:W-:-:S03]  /*3d40*/  IADD3 R144, P2, R178, R159, RZ ;  /* 0x0000009fb2907210 */ /* 0x000fc60007f5e0ff */
[C---:B------:R-:W-:Y:S01]  /*3d50*/  IMAD.X R141, R183.reuse, 0x1, R164, P1 ;  /* 0x00000001b78d7824 */ /* 0x040fe200008e06a4 */
[----:B--2---:R-:W-:Y:S01]  /*3d60*/  IADD3 R150, P1, R178, R137, RZ ;  /* 0x00000089b2967210 */ /* 0x004fe20007f3e0ff */
[----:B------:R-:W-:Y:S01]  /*3d70*/  IMAD.X R145, R183, 0x1, R171, P2 ;  /* 0x00000001b7917824 */ /* 0x000fe200010e06ab */
[----:B------:R-:W-:-:S03]  /*3d80*/  PRMT R197, RZ, 0x7610, R197 ;  /* 0x00007610ffc57816 */ /* 0x000fc600000000c5 */
[C---:B------:R-:W-:Y:S01]  /*3d90*/  IMAD.X R151, R183.reuse, 0x1, R162, P1 ;  /* 0x00000001b7977824 */ /* 0x040fe200008e06a2 */
[C---:B0-----:R-:W-:Y:S02]  /*3da0*/  IADD3 R142, P1, R178.reuse, R133, RZ ;  /* 0x00000085b28e7210 */ /* 0x041fe40007f3e0ff */
[----:B-1----:R-:W-:Y:S01]  /*3db0*/  IADD3 R146, P2, R178, R153, RZ ;  /* 0x00000099b2927210 */ /* 0x002fe20007f5e0ff */
[----:B------:R0:W2:Y:S01]  /*3dc0*/  @!P0 LDG.E.U8 R197, desc[UR16][R140.64] ;  /* 0x000000108cc58981 */ /* 0x0000a2000c1e1100 */
[----:B------:R-:W-:Y:S01]  /*3dd0*/  PRMT R182, RZ, 0x7610, R182 ;  /* 0x00007610ffb67816 */ /* 0x000fe200000000b6 */
[C---:B------:R-:W-:Y:S02]  /*3de0*/  IMAD.X R143, R183.reuse, 0x1, R158, P1 ;  /* 0x00000001b78f7824 */ /* 0x040fe400008e069e */
[----:B------:R-:W-:Y:S01]  /*3df0*/  IMAD.X R147, R183, 0x1, R166, P2 ;  /* 0x00000001b7937824 */ /* 0x000fe200010e06a6 */
[----:B------:R-:W-:Y:S02]  /*3e00*/  PRMT R180, RZ, 0x7610, R180 ;  /* 0x00007610ffb47816 */ /* 0x000fe400000000b4 */
[----:B------:R-:W-:-:S02]  /*3e10*/  PRMT R198, RZ, 0x7610, R198 ;  /* 0x00007610ffc67816 */ /* 0x000fc400000000c6 */
[----:B------:R1:W2:Y:S01]  /*3e20*/  @!P0 LDG.E.U8 R182, desc[UR16][R146.64] ;  /* 0x0000001092b68981 */ /* 0x0002a2000c1e1100 */
[C---:B0-----:R-:W-:Y:S02]  /*3e30*/  IADD3 R140, P1, R178.reuse, R131, RZ ;  /* 0x00000083b28c7210 */ /* 0x041fe40007f3e0ff */
[----:B------:R-:W-:Y:S01]  /*3e40*/  PRMT R196, RZ, 0x7610, R196 ;  /* 0x00007610ffc47816 */ /* 0x000fe200000000c4 */
[----:B------:R0:W2:Y:S02]  /*3e50*/  @!P0 LDG.E.U8 R180, desc[UR16][R142.64] ;  /* 0x000000108eb48981 */ /* 0x0000a4000c1e1100 */
[----:B------:R-:W-:Y:S01]  /*3e60*/  IMAD.X R141, R183, 0x1, R156, P1 ;  /* 0x00000001b78d7824 */ /* 0x000fe200008e069c */
[----:B------:R-:W-:Y:S01]  /*3e70*/  PRMT R188, RZ, 0x7610, R188 ;  /* 0x00007610ffbc7816 */ /* 0x000fe200000000bc */
[----:B------:R3:W2:Y:S01]  /*3e80*/  @!P0 LDG.E.U8 R198, desc[UR16][R144.64] ;  /* 0x0000001090c68981 */ /* 0x0006a2000c1e1100 */
[----:B-1----:R-:W-:-:S03]  /*3e90*/  IADD3 R146, P1, R178, R127, RZ ;  /* 0x0000007fb2927210 */ /* 0x002fc60007f3e0ff */
[----:B------:R1:W2:Y:S02]  /*3ea0*/  @!P0 LDG.E.U8 R196, desc[UR16][R140.64] ;  /* 0x000000108cc48981 */ /* 0x0002a4000c1e1100 */
[C---:B------:R-:W-:Y:S01]  /*3eb0*/  IMAD.X R147, R183.reuse, 0x1, R152, P1 ;  /* 0x00000001b7937824 */ /* 0x040fe200008e0698 */
[C---:B0-----:R-:W-:Y:S01]  /*3ec0*/  IADD3 R142, P1, R178.reuse, R105, RZ ;  /* 0x00000069b28e7210 */ /* 0x041fe20007f3e0ff */
[----:B------:R0:W2:Y:S01]  /*3ed0*/  @!P0 LDG.E.U8 R188, desc[UR16][R148.64] ;  /* 0x0000001094bc8981 */ /* 0x0000a2000c1e1100 */
[C---:B---3--:R-:W-:Y:S02]  /*3ee0*/  IADD3 R144, P2, R178.reuse, R135, RZ ;  /* 0x00000087b2907210 */ /* 0x048fe40007f5e0ff */
[----:B------:R-:W-:Y:S01]  /*3ef0*/  PRMT R186, RZ, 0x7610, R186 ;  /* 0x00007610ffba7816 */ /* 0x000fe200000000ba */
[C---:B------:R-:W-:Y:S01]  /*3f00*/  IMAD.X R143, R183.reuse, 0x1, R118, P1 ;  /* 0x00000001b78f7824 */ /* 0x040fe200008e0676 */
[----:B-1----:R-:W-:Y:S01]  /*3f10*/  IADD3 R140, P1, R178, R109, RZ ;  /* 0x0000006db28c7210 */ /* 0x002fe20007f3e0ff */
[----:B------:R-:W-:Y:S01]  /*3f20*/  IMAD.X R145, R183, 0x1, R160, P2 ;  /* 0x00000001b7917824 */ /* 0x000fe200010e06a0 */
[----:B------:R-:W-:-:S02]  /*3f30*/  PRMT R192, RZ, 0x7610, R192 ;  /* 0x00007610ffc07816 */ /* 0x000fc400000000c0 */
[----:B------:R1:W3:Y:S01]  /*3f40*/  @!P0 LDG.E.U8 R186, desc[UR16][R146.64] ;  /* 0x0000001092ba8981 */ /* 0x0002e2000c1e1100 */
[----:B0-----:R-:W-:Y:S01]  /*3f50*/  IADD3 R148, P2, R178, R129, RZ ;  /* 0x00000081b2947210 */ /* 0x001fe20007f5e0ff */
[----:B------:R-:W-:-:S04]  /*3f60*/  IMAD.X R141, R183, 0x1, R122, P1 ;  /* 0x00000001b78d7824 */ /* 0x000fc800008e067a */
[----:B------:R-:W-:Y:S01]  /*3f70*/  IMAD.X R149, R183, 0x1, R154, P2 ;  /* 0x00000001b7957824 */ /* 0x000fe200010e069a */
[----:B-1----:R-:W-:-:S04]  /*3f80*/  IADD3 R146, P1, R178, R111, RZ ;  /* 0x0000006fb2927210 */ /* 0x002fc80007f3e0ff */
[----:B------:R0:W3:Y:S01]  /*3f90*/  @!P0 LDG.E.U8 R192, desc[UR16][R148.64] ;  /* 0x0000001094c08981 */ /* 0x0000e2000c1e1100 */
[----:B------:R-:W-:Y:S02]  /*3fa0*/  PRMT R232, RZ, 0x7610, R232 ;  /* 0x00007610ffe87816 */ /* 0x000fe400000000e8 */
[----:B------:R-:W-:Y:S01]  /*3fb0*/  PRMT R187, RZ, 0x7610, R187 ;  /* 0x00007610ffbb7816 */ /* 0x000fe200000000bb */
[----:B------:R-:W-:Y:S01]  /*3fc0*/  IMAD.X R147, R183, 0x1, R124, P1 ;  /* 0x00000001b7937824 */ /* 0x000fe200008e067c */
[----:B------:R-:W-:Y:S02]  /*3fd0*/  PRMT R191, RZ, 0x7610, R191 ;  /* 0x00007610ffbf7816 */ /* 0x000fe400000000bf */
[----:B------:R1:W3:Y:S01]  /*3fe0*/  @!P0 LDG.E.U8 R232, desc[UR16][R140.64] ;  /* 0x000000108ce88981 */ /* 0x0002e2000c1e1100 */
[----:B0-----:R-:W-:-:S03]  /*3ff0*/  IADD3 R148, P1, R178, R115, RZ ;  /* 0x00000073b2947210 */ /* 0x001fc60007f3e0ff */
[----:B------:R0:W3:Y:S01]  /*4000*/  @!P0 LDG.E.U8 R187, desc[UR16][R144.64] ;  /* 0x0000001090bb8981 */ /* 0x0000e2000c1e1100 */
[----:B------:R-:W-:Y:S01]  /*4010*/  PRMT R193, RZ, 0x7610, R193 ;  /* 0x00007610ffc17816 */ /* 0x000fe200000000c1 */
[C---:B------:R-:W-:Y:S02]  /*4020*/  IMAD.X R149, R183.reuse, 0x1, R128, P1 ;  /* 0x00000001b7957824 */ /* 0x040fe400008e0680 */
[----:B------:R4:W3:Y:S01]  /*4030*/  @!P0 LDG.E.U8 R191, desc[UR16][R142.64] ;  /* 0x000000108ebf8981 */ /* 0x0008e2000c1e1100 */
[C---:B-1----:R-:W-:Y:S02]  /*4040*/  IADD3 R140, P1, R178.reuse, R117, RZ ;  /* 0x00000075b28c7210 */ /* 0x042fe40007f3e0ff */
[----:B------:R-:W-:Y:S01]  /*4050*/  PRMT R233, RZ, 0x7610, R233 ;  /* 0x00007610ffe97816 */ /* 0x000fe200000000e9 */
[----:B------:R1:W3:Y:S01]  /*4060*/  @!P0 LDG.E.U8 R193, desc[UR16][R150.64] ;  /* 0x0000001096c18981 */ /* 0x0002e2000c1e1100 */
[----:B0-----:R-:W-:Y:S01]  /*4070*/  IADD3 R144, P2, R178, R107, RZ ;  /* 0x0000006bb2907210 */ /* 0x001fe20007f5e0ff */
[----:B------:R-:W-:Y:S01]  /*4080*/  IMAD.X R141, R183, 0x1, R130, P1 ;  /* 0x00000001b78d7824 */ /* 0x000fe200008e0682 */
[----:B------:R-:W-:-:S02]  /*4090*/  PRMT R234, RZ, 0x7610, R234 ;  /* 0x00007610ffea7816 */ /* 0x000fc400000000ea */
[----:B------:R0:W3:Y:S01]  /*40a0*/  @!P0 LDG.E.U8 R233, desc[UR16][R146.64] ;  /* 0x0000001092e98981 */ /* 0x0000e2000c1e1100 */
[----:B------:R-:W-:Y:S01]  /*40b0*/  IMAD.X R145, R183, 0x1, R120, P2 ;  /* 0x00000001b7917824 */ /* 0x000fe200010e0678 */
[C---:B----4-:R-:W-:Y:S02]  /*40c0*/  IADD3 R142, P1, R178.reuse, R121, RZ ;  /* 0x00000079b28e7210 */ /* 0x050fe40007f3e0ff */
[----:B-1----:R-:W-:-:S03]  /*40d0*/  IADD3 R150, P2, R178, R113, RZ ;  /* 0x00000071b2967210 */ /* 0x002fc60007f5e0ff */
[C---:B------:R-:W-:Y:S02]  /*40e0*/  IMAD.X R143, R183.reuse, 0x1, R134, P1 ;  /* 0x00000001b78f7824 */ /* 0x040fe400008e0686 */
[C---:B------:R-:W-:Y:S01]  /*40f0*/  IMAD.X R151, R183.reuse, 0x1, R126, P2 ;  /* 0x00000001b7977824 */ /* 0x040fe200010e067e */
[----:B0-----:R-:W-:Y:S02]  /*4100*/  IADD3 R146, P1, R178, R123, RZ ;  /* 0x0000007bb2927210 */ /* 0x001fe40007f3e0ff */
[----:B------:R-:W-:Y:S02]  /*4110*/  PRMT R237, RZ, 0x7610, R237 ;  /* 0x00007610ffed7816 */ /* 0x000fe400000000ed */
[----:B------:R0:W4:Y:S01]  /*4120*/  @!P0 LDG.E.U8 R234, desc[UR16][R150.64] ;  /* 0x0000001096ea8981 */ /* 0x000122000c1e1100 */
[----:B------:R-:W-:Y:S01]  /*4130*/  IMAD.X R147, R183, 0x1, R136, P1 ;  /* 0x00000001b7937824 */ /* 0x000fe200008e0688 */
[----:B------:R-:W-:Y:S02]  /*4140*/  PRMT R190, RZ, 0x7610, R190 ;  /* 0x00007610ffbe7816 */ /* 0x000fe400000000be */
[----:B------:R1:W4:Y:S01]  /*4150*/  @!P0 LDG.E.U8 R237, desc[UR16][R140.64] ;  /* 0x000000108ced8981 */ /* 0x000322000c1e1100 */
[----:B------:R-:W-:-:S03]  /*4160*/  PRMT R238, RZ, 0x7610, R238 ;  /* 0x00007610ffee7816 */ /* 0x000fc600000000ee */
[----:B------:R1:W3:Y:S01]  /*4170*/  @!P0 LDG.E.U8 R190, desc[UR16][R144.64] ;  /* 0x0000001090be8981 */ /* 0x0002e2000c1e1100 */
[C---:B0-----:R-:W-:Y:S02]  /*4180*/  IADD3 R150, P1, R178.reuse, R104, RZ ;  /* 0x00000068b2967210 */ /* 0x041fe40007f3e0ff */
[----:B------:R-:W-:Y:S01]  /*4190*/  PRMT R236, RZ, 0x7610, R236 ;  /* 0x00007610ffec7816 */ /* 0x000fe200000000ec */
[----:B------:R0:W4:Y:S02]  /*41a0*/  @!P0 LDG.E.U8 R238, desc[UR16][R142.64] ;  /* 0x000000108eee8981 */ /* 0x000124000c1e1100 */
[----:B------:R-:W-:Y:S01]  /*41b0*/  IMAD.X R151, R183, 0x1, R116, P1 ;  /* 0x00000001b7977824 */ /* 0x000fe200008e0674 */
[C---:B-1----:R-:W-:Y:S02]  /*41c0*/  IADD3 R140, P1, R178.reuse, R103, RZ ;  /* 0x00000067b28c7210 */ /* 0x042fe40007f3e0ff */
[----:B------:R-:W-:-:S03]  /*41d0*/  IADD3 R144, P2, R178, R119, RZ ;  /* 0x00000077b2907210 */ /* 0x000fc60007f5e0ff */
[C---:B------:R-:W-:Y:S02]  /*41e0*/  IMAD.X R141, R183.reuse, 0x1, R114, P1 ;  /* 0x00000001b78d7824 */ /* 0x040fe400008e0672 */
[C---:B------:R-:W-:Y:S01]  /*41f0*/  IMAD.X R145, R183.reuse, 0x1, R132, P2 ;  /* 0x00000001b7917824 */ /* 0x040fe200010e0684 */
[----:B0-----:R-:W-:Y:S02]  /*4200*/  IADD3 R142, P1, R178, R102, RZ ;  /* 0x00000066b28e7210 */ /* 0x001fe40007f3e0ff */
[----:B------:R-:W-:Y:S02]  /*4210*/  PRMT R235, RZ, 0x7610, R235 ;  /* 0x00007610ffeb7816 */ /* 0x000fe400000000eb */
[----:B------:R0:W4:Y:S01]  /*4220*/  @!P0 LDG.E.U8 R236, desc[UR16][R144.64] ;  /* 0x0000001090ec8981 */ /* 0x000122000c1e1100 */
[----:B------:R-:W-:Y:S01]  /*4230*/  PRMT R240, RZ, 0x7610, R240 ;  /* 0x00007610fff07816 */ /* 0x000fe200000000f0 */
[----:B------:R-:W-:Y:S02]  /*4240*/  IMAD.X R143, R183, 0x1, R112, P1 ;  /* 0x00000001b78f7824 */ /* 0x000fe400008e0670 */
[----:B------:R1:W4:Y:S01]  /*4250*/  @!P0 LDG.E.U8 R235, desc[UR16][R148.64] ;  /* 0x0000001094eb8981 */ /* 0x000322000c1e1100 */
[----:B------:R-:W-:-:S03]  /*4260*/  PRMT R242, RZ, 0x7610, R242 ;  /* 0x00007610fff27816 */ /* 0x000fc600000000f2 */
[----:B------:R1:W4:Y:S01]  /*4270*/  @!P0 LDG.E.U8 R240, desc[UR16][R146.64] ;  /* 0x0000001092f08981 */ /* 0x000322000c1e1100 */
[C---:B0-----:R-:W-:Y:S02]  /*4280*/  IADD3 R144, P1, R178.reuse, R101, RZ ;  /* 0x00000065b2907210 */ /* 0x041fe40007f3e0ff */
[----:B------:R-:W-:Y:S01]  /*4290*/  PRMT R239, RZ, 0x7610, R239 ;  /* 0x00007610ffef7816 */ /* 0x000fe200000000ef */
[----:B------:R0:W4:Y:S01]  /*42a0*/  @!P0 LDG.E.U8 R242, desc[UR16][R140.64] ;  /* 0x000000108cf28981 */ /* 0x000122000c1e1100 */
[C---:B-1----:R-:W-:Y:S01]  /*42b0*/  IADD3 R148, P2, R178.reuse, R125, RZ ;  /* 0x0000007db2947210 */ /* 0x042fe20007f5e0ff */
[----:B------:R-:W-:Y:S01]  /*42c0*/  IMAD.X R145, R183, 0x1, R110, P1 ;  /* 0x00000001b7917824 */ /* 0x000fe200008e066e */
[----:B------:R-:W-:-:S03]  /*42d0*/  IADD3 R146, P1, R178, R100, RZ ;  /* 0x00000064b2927210 */ /* 0x000fc60007f3e0ff */
[C---:B------:R-:W-:Y:S01]  /*42e0*/  IMAD.X R149, R183.reuse, 0x1, R138, P2 ;  /* 0x00000001b7957824 */ /* 0x040fe200010e068a */
[----:B------:R-:W-:Y:S02]  /*42f0*/  PRMT R241, RZ, 0x7610, R241 ;  /* 0x00007610fff17816 */ /* 0x000fe400000000f1 */
[----:B------:R-:W-:Y:S01]  /*4300*/  PRMT R243, RZ, 0x7610, R243 ;  /* 0x00007610fff37816 */ /* 0x000fe200000000f3 */
[C---:B------:R-:W-:Y:S01]  /*4310*/  IMAD.X R147, R183.reuse, 0x1, R108, P1 ;  /* 0x00000001b7937824 */ /* 0x040fe200008e066c */
[----:B0-----:R-:W-:Y:S01]  /*4320*/  IADD3 R140, P1, R178, R68, RZ ;  /* 0x00000044b28c7210 */ /* 0x001fe20007f3e0ff */
[----:B------:R0:W4:Y:S04]  /*4330*/  @!P0 LDG.E.U8 R239, desc[UR16][R148.64] ;  /* 0x0000001094ef8981 */ /* 0x000128000c1e1100 */
[----:B------:R1:W4:Y:S01]  /*4340*/  @!P0 LDG.E.U8 R241, desc[UR16][R150.64] ;  /* 0x0000001096f18981 */ /* 0x000322000c1e1100 */
[----:B------:R-:W-:-:S03]  /*4350*/  IMAD.X R141, R183, 0x1, R106, P1 ;  /* 0x00000001b78d7824 */ /* 0x000fc600008e066a */
[----:B------:R1:W4:Y:S01]  /*4360*/  @!P0 LDG.E.U8 R243, desc[UR16][R142.64] ;  /* 0x000000108ef38981 */ /* 0x000322000c1e1100 */
[----:B0-----:R-:W-:Y:S02]  /*4370*/  PRMT R148, RZ, 0x7610, R148 ;  /* 0x00007610ff947816 */ /* 0x001fe40000000094 */
[----:B------:R-:W-:Y:S02]  /*4380*/  PRMT R149, RZ, 0x7610, R149 ;  /* 0x00007610ff957816 */ /* 0x000fe40000000095 */
[----:B-1----:R-:W-:Y:S02]  /*4390*/  PRMT R150, RZ, 0x7610, R150 ;  /* 0x00007610ff967816 */ /* 0x002fe40000000096 */
[----:B------:R-:W4:Y:S04]  /*43a0*/  @!P0 LDG.E.U8 R148, desc[UR16][R144.64] ;  /* 0x0000001090948981 */ /* 0x000f28000c1e1100 */
[----:B------:R-:W4:Y:S04]  /*43b0*/  @!P0 LDG.E.U8 R149, desc[UR16][R146.64] ;  /* 0x0000001092958981 */ /* 0x000f28000c1e1100 */
[----:B------:R0:W4:Y:S01]  /*43c0*/  @!P0 LDG.E.U8 R150, desc[UR16][R140.64] ;  /* 0x000000108c968981 */ /* 0x000122000c1e1100 */
[----:B------:R-:W-:-:S02]  /*43d0*/  IMAD.SHL.U32 R142, R0, 0x40, RZ ;  /* 0x00000040008e7824 */ /* 0x000fc400078e00ff */
[----:B------:R-:W-:-:S03]  /*43e0*/  IMAD.SHL.U32 R143, R0, 0x8, RZ ;  /* 0x00000008008f7824 */ /* 0x000fc600078e00ff */
[----:B------:R-:W-:-:S04]  /*43f0*/  LOP3.LUT R142, R142, 0xfc0, RZ, 0xc0, !PT ;  /* 0x00000fc08e8e7812 */ /* 0x000fc800078ec0ff */
[----:B------:R-:W-:-:S04]  /*4400*/  LOP3.LUT R142, R142, 0x30, R143, 0xf8, !PT ;  /* 0x000000308e8e7812 */ /* 0x000fc800078ef88f */
[----:B------:R-:W-:-:S04]  /*4410*/  LOP3.LUT R231, R142, R231, RZ, 0xfc, !PT ;  /* 0x000000e78ee77212 */ /* 0x000fc800078efcff */
[C---:B------:R-:W-:Y:S01]  /*4420*/  LOP3.LUT R142, R231.reuse, 0x10, RZ, 0x3c, !PT ;  /* 0x00000010e78e7812 */ /* 0x040fe200078e3cff */
[----:B------:R-:W-:Y:S01]  /*4430*/  STS.U8 [R231+UR10], R212 ;  /* 0x000000d4e7007988 */ /* 0x000fe2000800000a */
[----:B0-----:R-:W-:-:S03]  /*4440*/  LOP3.LUT R140, R231, 0x20, RZ, 0x3c, !PT ;  /* 0x00000020e78c7812 */ /* 0x001fc600078e3cff */
[----:B------:R-:W-:Y:S01]  /*4450*/  STS.U8 [R231+UR10+0x2], R230 ;  /* 0x000002e6e7007988 */ /* 0x000fe2000800000a */
[----:B------:R-:W-:-:S03]  /*4460*/  LOP3.LUT R141, R0, 0x7f, RZ, 0xc0, !PT ;  /* 0x0000007f008d7812 */ /* 0x000fc600078ec0ff */
[----:B------:R-:W-:Y:S04]  /*4470*/  STS.U8 [R231+UR10+0x4], R229 ;  /* 0x000004e5e7007988 */ /* 0x000fe8000800000a */
[----:B-----5:R-:W-:Y:S04]  /*4480*/  STS.U8 [R231+UR10+0x6], R228 ;  /* 0x000006e4e7007988 */ /* 0x020fe8000800000a */
[----:B------:R-:W-:Y:S04]  /*4490*/  STS.U8 [R231+UR10+0x8], R218 ;  /* 0x000008dae7007988 */ /* 0x000fe8000800000a */
[----:B------:R-:W-:Y:S04]  /*44a0*/  STS.U8 [R231+UR10+0xa], R227 ;  /* 0x00000ae3e7007988 */ /* 0x000fe8000800000a */
[----:B------:R-:W-:Y:S04]  /*44b0*/  STS.U8 [R231+UR10+0xc], R226 ;  /* 0x00000ce2e7007988 */ /* 0x000fe8000800000a */
[----:B------:R0:W-:Y:S01]  /*44c0*/  STS.U8 [R231+UR10+0xe], R225 ;  /* 0x00000ee1e7007988 */ /* 0x0001e2000800000a */
[----:B------:R-:W-:-:S03]  /*44d0*/  LOP3.LUT R143, R141, 0x10, RZ, 0x3c, !PT ;  /* 0x000000108d8f7812 */ /* 0x000fc600078e3cff */
[----:B------:R-:W-:Y:S01]  /*44e0*/  STS.U8 [R142+UR10], R224 ;  /* 0x000000e08e007988 */ /* 0x000fe2000800000a */
[----:B0-----:R-:W-:-:S03]  /*44f0*/  LOP3.LUT R231, R231, 0x30, RZ, 0x3c, !PT ;  /* 0x00000030e7e77812 */ /* 0x001fc600078e3cff */
[----:B------:R-:W-:Y:S04]  /*4500*/  STS.U8 [R142+UR10+0x2], R223 ;  /* 0x000002df8e007988 */ /* 0x000fe8000800000a */
[----:B------:R-:W-:Y:S04]  /*4510*/  STS.U8 [R142+UR10+0x4], R222 ;  /* 0x000004de8e007988 */ /* 0x000fe8000800000a */
[----:B------:R-:W-:Y:S04]  /*4520*/  STS.U8 [R142+UR10+0x6], R221 ;  /* 0x000006dd8e007988 */ /* 0x000fe8000800000a */
[----:B------:R-:W-:Y:S04]  /*4530*/  STS.U8 [R142+UR10+0x8], R209 ;  /* 0x000008d18e007988 */ /* 0x000fe8000800000a */
[----:B------:R-:W-:Y:S04]  /*4540*/  STS.U8 [R142+UR10+0xa], R220 ;  /* 0x00000adc8e007988 */ /* 0x000fe8000800000a */
[----:B------:R-:W-:Y:S04]  /*4550*/  STS.U8 [R142+UR10+0xc], R219 ;  /* 0x00000cdb8e007988 */ /* 0x000fe8000800000a */
[----:B------:R-:W-:Y:S04]  /*4560*/  STS.U8 [R142+UR10+0xe], R217 ;  /* 0x00000ed98e007988 */ /* 0x000fe8000800000a */
[----:B------:R-:W-:Y:S04]  /*4570*/  STS.U8 [R140+UR10], R216 ;  /* 0x000000d88c007988 */ /* 0x000fe8000800000a */
[----:B------:R-:W-:Y:S04]  /*4580*/  STS.U8 [R140+UR10+0x2], R215 ;  /* 0x000002d78c007988 */ /* 0x000fe8000800000a */
[----:B------:R-:W-:Y:S04]  /*4590*/  STS.U8 [R140+UR10+0x4], R214 ;  /* 0x000004d68c007988 */ /* 0x000fe8000800000a */
[----:B------:R-:W-:Y:S04]  /*45a0*/  STS.U8 [R140+UR10+0x6], R213 ;  /* 0x000006d58c007988 */ /* 0x000fe8000800000a */
[----:B------:R-:W-:Y:S04]  /*45b0*/  STS.U8 [R140+UR10+0x8], R201 ;  /* 0x000008c98c007988 */ /* 0x000fe8000800000a */
[----:B------:R-:W-:Y:S04]  /*45c0*/  STS.U8 [R140+UR10+0xa], R211 ;  /* 0x00000ad38c007988 */ /* 0x000fe8000800000a */
[----:B------:R-:W-:Y:S04]  /*45d0*/  STS.U8 [R140+UR10+0xc], R210 ;  /* 0x00000cd28c007988 */ /* 0x000fe8000800000a */
[----:B------:R0:W-:Y:S04]  /*45e0*/  STS.U8 [R140+UR10+0xe], R208 ;  /* 0x00000ed08c007988 */ /* 0x0001e8000800000a */
[----:B------:R-:W-:Y:S04]  /*45f0*/  STS.U8 [R231+UR10], R207 ;  /* 0x000000cfe7007988 */ /* 0x000fe8000800000a */
[----:B------:R-:W-:Y:S01]  /*4600*/  STS.U8 [R231+UR10+0x2], R206 ;  /* 0x000002cee7007988 */ /* 0x000fe2000800000a */
        /* <DEDUP_REMOVED lines=8> */
[----:B--2---:R-:W-:Y:S04]  /*4690*/  STS.U8 [R141+UR10+0x1200], R198 ;  /* 0x001200c68d007988 */ /* 0x004fe8000800000a */
[----:B------:R-:W-:Y:S04]  /*46a0*/  STS.U8 [R141+UR10+0x1400], R197 ;  /* 0x001400c58d007988 */ /* 0x000fe8000800000a */
[----:B------:R-:W-:Y:S01]  /*46b0*/  STS.U8 [R141+UR10+0x1600], R196 ;  /* 0x001600c48d007988 */ /* 0x000fe2000800000a */
[----:B------:R-:W-:Y:S01]  /*46c0*/  UMOV UR20, UR4 ;  /* 0x0000000400147c82 */ /* 0x000fe20008000000 */
[----:B------:R-:W-:Y:S01]  /*46d0*/  UMOV UR21, 0x80000020 ;  /* 0x8000002000157882 */ /* 0x000fe20000000000 */
[----:B------:R-:W-:Y:S01]  /*46e0*/  UMOV UR22, UR6 ;  /* 0x0000000600167c82 */ /* 0x000fe20008000000 */
[----:B------:R-:W-:Y:S01]  /*46f0*/  UMOV UR23, 0x80000020 ;  /* 0x8000002000177882 */ /* 0x000fe20000000000 */
[----:B---3--:R-:W-:Y:S04]  /*4700*/  STS.U8 [R141+UR10+0x1c00], R190 ;  /* 0x001c00be8d007988 */ /* 0x008fe8000800000a */
[----:B----4-:R-:W-:Y:S04]  /*4710*/  STS.U8 [R141+UR10+0x1a00], R235 ;  /* 0x001a00eb8d007988 */ /* 0x010fe8000800000a */
[----:B------:R-:W-:Y:S04]  /*4720*/  STS.U8 [R141+UR10+0x1800], R240 ;  /* 0x001800f08d007988 */ /* 0x000fe8000800000a */
[----:B------:R0:W-:Y:S04]  /*4730*/  STS.U8 [R141+UR10+0x1e00], R243 ;  /* 0x001e00f38d007988 */ /* 0x0001e8000800000a */
[----:B------:R1:W-:Y:S01]  /*4740*/  STS.U8 [R143+UR10+0x1080], R195 ;  /* 0x001080c38f007988 */ /* 0x0003e2000800000a */
[----:B0-----:R-:W-:-:S03]  /*4750*/  LOP3.LUT R141, R141, 0x30, RZ, 0x3c, !PT ;  /* 0x000000308d8d7812 */ /* 0x001fc600078e3cff */
[----:B------:R1:W-:Y:S04]  /*4760*/  STS.U8 [R143+UR10+0x1280], R194 ;  /* 0x001280c28f007988 */ /* 0x0003e8000800000a */
        /* <DEDUP_REMOVED lines=21> */
[----:B------:R1:W-:Y:S01]  /*48c0*/  STS.U8 [R141+UR10+0x1f80], R150 ;  /* 0x001f80968d007988 */ /* 0x0003e2000800000a */
[----:B------:R0:W-:Y:S06]  /*48d0*/  MEMBAR.ALL.CTA ;  /* 0x0000000000007992 */ /* 0x0001ec0000008000 */
[----:B0-----:R-:W0:Y:S02]  /*48e0*/  FENCE.VIEW.ASYNC.S ;  /* 0x00000000000073c6 */ /* 0x001e240000000000 */
[----:B0-----:R-:W-:Y:S06]  /*48f0*/  BAR.SYNC.DEFER_BLOCKING 0x0 ;  /* 0x0000000000007b1d */ /* 0x001fec0000010000 */
[----:B------:R-:W-:-:S06]  /*4900*/  WARPGROUP.ARRIVE ;  /* 0x00000000000079c5 */ /* 0x000fcc0000000000 */
[----:B------:R-:W-:Y:S01]  /*4910*/  QGMMA.64x64x32.F32.E4M3.E4M3 R24, gdesc[UR20], R24 ;  /* 0x00e00000141879f3 */ /* 0x000fe20008700818 */
[----:B------:R-:W-:Y:S02]  /*4920*/  USHF.R.S32.HI UR8, URZ, 0x1f, UR18 ;  /* 0x0000001f3f087899 */ /* 0x000fe40008011412 */
[----:B------:R-:W-:-:S04]  /*4930*/  IADD3 R104, P5, R104, UR18, RZ ;  /* 0x0000001268687c10 */ /* 0x000fc8000ffbe0ff */
[----:B------:R-:W-:Y:S02]  /*4940*/  IADD3.X R116, R116, UR8, RZ, P5, !PT ;  /* 0x0000000874747c10 */ /* 0x000fe4000affe4ff */
[----:B------:R-:W-:Y:S02]  /*4950*/  IADD3 R117, P5, R117, UR18, RZ ;  /* 0x0000001275757c10 */ /* 0x000fe4000ffbe0ff */
[----:B------:R-:W-:Y:S02]  /*4960*/  IADD3 R68, P0, R68, UR18, RZ ;  /* 0x0000001244447c10 */ /* 0x000fe4000ff1e0ff */
[----:B------:R-:W-:Y:S02]  /*4970*/  IADD3 R100, P1, R100, UR18, RZ ;  /* 0x0000001264647c10 */ /* 0x000fe4000ff3e0ff */
[----:B------:R-:W-:Y:S02]  /*4980*/  IADD3 R101, P2, R101, UR18, RZ ;  /* 0x0000001265657c10 */ /* 0x000fe4000ff5e0ff */
[----:B------:R-:W-:-:S02]  /*4990*/  IADD3 R102, P3, R102, UR18, RZ ;  /* 0x0000001266667c10 */ /* 0x000fc4000ff7e0ff */
[----:B------:R-:W-:Y:S02]  /*49a0*/  IADD3.X R130, R130, UR8, RZ, P5, !PT ;  /* 0x0000000882827c10 */ /* 0x000fe4000affe4ff */
[----:B------:R-:W-:Y:S01]  /*49b0*/  IADD3 R131, P5, R131, UR18, RZ ;  /* 0x0000001283837c10 */ /* 0x000fe2000ffbe0ff */
[----:B------:R-:W-:Y:S01]  /*49c0*/  QGMMA.64x64x32.F32.E4M3.E4M3 R24, gdesc[UR12], R24, gsb0 ;  /* 0x00e000000c1879f3 */ /* 0x000fe20008000818 */
[----:B------:R-:W-:Y:S02]  /*49d0*/  IADD3 R103, P4, R103, UR18, RZ ;  /* 0x0000001267677c10 */ /* 0x000fe4000ff9e0ff */
[----:B------:R-:W-:Y:S02]  /*49e0*/  IADD3.X R106, R106, UR8, RZ, P0, !PT ;  /* 0x000000086a6a7c10 */ /* 0x000fe400087fe4ff */
[----:B------:R-:W-:Y:S02]  /*49f0*/  IADD3.X R108, R108, UR8, RZ, P1, !PT ;  /* 0x000000086c6c7c10 */ /* 0x000fe40008ffe4ff */
[----:B------:R-:W-:-:S02]  /*4a00*/  IADD3.X R110, R110, UR8, RZ, P2, !PT ;  /* 0x000000086e6e7c10 */ /* 0x000fc400097fe4ff */
[----:B------:R-:W-:Y:S02]  /*4a10*/  IADD3.X R112, R112, UR8, RZ, P3, !PT ;  /* 0x0000000870707c10 */ /* 0x000fe40009ffe4ff */
[----:B------:R-:W-:Y:S02]  /*4a20*/  IADD3 R105, P6, R105, UR18, RZ ;  /* 0x0000001269697c10 */ /* 0x000fe4000ffde0ff */
[----:B------:R-:W-:Y:S02]  /*4a30*/  IADD3 R107, P0, R107, UR18, RZ ;  /* 0x000000126b6b7c10 */ /* 0x000fe4000ff1e0ff */
[----:B------:R-:W-:Y:S02]  /*4a40*/  IADD3 R109, P1, R109, UR18, RZ ;  /* 0x000000126d6d7c10 */ /* 0x000fe4000ff3e0ff */
[----:B------:R-:W-:Y:S02]  /*4a50*/  IADD3 R111, P2, R111, UR18, RZ ;  /* 0x000000126f6f7c10 */ /* 0x000fe4000ff5e0ff */
[----:B------:R-:W-:Y:S01]  /*4a60*/  IADD3 R113, P3, R113, UR18, RZ ;  /* 0x0000001271717c10 */ /* 0x000fe2000ff7e0ff */
[----:B------:R-:W-:Y:S01]  /*4a70*/  VIADD R177, R177, 0xffffffff ;  /* 0xffffffffb1b17836 */ /* 0x000fe20000000000 */
[----:B------:R-:W-:-:S02]  /*4a80*/  IADD3.X R156, R156, UR8, RZ, P5, !PT ;  /* 0x000000089c9c7c10 */ /* 0x000fc4000affe4ff */
[----:B------:R-:W-:Y:S02]  /*4a90*/  IADD3.X R114, R114, UR8, RZ, P4, !PT ;  /* 0x0000000872727c10 */ /* 0x000fe4000a7fe4ff */
[----:B------:R-:W-:Y:S02]  /*4aa0*/  IADD3 R157, P5, R157, UR18, RZ ;  /* 0x000000129d9d7c10 */ /* 0x000fe4000ffbe0ff */
[----:B------:R-:W-:Y:S02]  /*4ab0*/  IADD3 R115, P4, R115, UR18, RZ ;  /* 0x0000001273737c10 */ /* 0x000fe4000ff9e0ff */
[----:B------:R-:W-:Y:S02]  /*4ac0*/  IADD3.X R118, R118, UR8, RZ, P6, !PT ;  /* 0x0000000876767c10 */ /* 0x000fe4000b7fe4ff */
[----:B------:R-:W-:Y:S02]  /*4ad0*/  IADD3.X R120, R120, UR8, RZ, P0, !PT ;  /* 0x0000000878787c10 */ /* 0x000fe400087fe4ff */
[----:B------:R-:W-:-:S02]  /*4ae0*/  IADD3.X R122, R122, UR8, RZ, P1, !PT ;  /* 0x000000087a7a7c10 */ /* 0x000fc40008ffe4ff */
[----:B------:R-:W-:Y:S02]  /*4af0*/  IADD3.X R124, R124, UR8, RZ, P2, !PT ;  /* 0x000000087c7c7c10 */ /* 0x000fe400097fe4ff */
[----:B------:R-:W-:Y:S02]  /*4b00*/  IADD3.X R126, R126, UR8, RZ, P3, !PT ;  /* 0x000000087e7e7c10 */ /* 0x000fe40009ffe4ff */
[----:B------:R-:W-:Y:S02]  /*4b10*/  IADD3 R119, P6, R119, UR18, RZ ;  /* 0x0000001277777c10 */ /* 0x000fe4000ffde0ff */
[----:B------:R-:W-:Y:S02]  /*4b20*/  IADD3 R121, P0, R121, UR18, RZ ;  /* 0x0000001279797c10 */ /* 0x000fe4000ff1e0ff */
[----:B------:R-:W-:Y:S02]  /*4b30*/  IADD3 R123, P1, R123, UR18, RZ ;  /* 0x000000127b7b7c10 */ /* 0x000fe4000ff3e0ff */
[----:B------:R-:W-:-:S02]  /*4b40*/  IADD3 R125, P2, R125, UR18, RZ ;  /* 0x000000127d7d7c10 */ /* 0x000fc4000ff5e0ff */
[----:B------:R-:W-:Y:S02]  /*4b50*/  IADD3 R127, P3, R127, UR18, RZ ;  /* 0x000000127f7f7c10 */ /* 0x000fe4000ff7e0ff */
[----:B------:R-:W-:Y:S02]  /*4b60*/  IADD3.X R169, R169, UR8, RZ, P5, !PT ;  /* 0x00000008a9a97c10 */ /* 0x000fe4000affe4ff */
[----:B------:R-:W-:Y:S02]  /*4b70*/  IADD3.X R128, R128, UR8, RZ, P4, !PT ;  /* 0x0000000880807c10 */ /* 0x000fe4000a7fe4ff */
[----:B------:R-:W-:Y:S02]  /*4b80*/  ISETP.NE.U32.AND P5, PT, R177, RZ, PT ;  /* 0x000000ffb100720c */ /* 0x000fe40003fa5070 */
[----:B------:R-:W-:Y:S02]  /*4b90*/  IADD3 R129, P4, R129, UR18, RZ ;  /* 0x0000001281817c10 */ /* 0x000fe4000ff9e0ff */
[----:B------:R-:W-:-:S02]  /*4ba0*/  IADD3.X R132, R132, UR8, RZ, P6, !PT ;  /* 0x0000000884847c10 */ /* 0x000fc4000b7fe4ff */
[----:B------:R-:W-:Y:S02]  /*4bb0*/  IADD3.X R134, R134, UR8, RZ, P0, !PT ;  /* 0x0000000886867c10 */ /* 0x000fe400087fe4ff */
[----:B------:R-:W-:Y:S02]  /*4bc0*/  IADD3.X R136, R136, UR8, RZ, P1, !PT ;  /* 0x0000000888887c10 */ /* 0x000fe40008ffe4ff */
[----:B------:R-:W-:Y:S02]  /*4bd0*/  IADD3.X R138, R138, UR8, RZ, P2, !PT ;  /* 0x000000088a8a7c10 */ /* 0x000fe400097fe4ff */
[----:B------:R-:W-:Y:S02]  /*4be0*/  IADD3.X R152, R152, UR8, RZ, P3, !PT ;  /* 0x0000000898987c10 */ /* 0x000fe40009ffe4ff */
[----:B------:R-:W-:Y:S02]  /*4bf0*/  IADD3 R133, P6, R133, UR18, RZ ;  /* 0x0000001285857c10 */ /* 0x000fe4000ffde0ff */
[----:B------:R-:W-:-:S02]  /*4c00*/  IADD3 R135, P0, R135, UR18, RZ ;  /* 0x0000001287877c10 */ /* 0x000fc4000ff1e0ff */
[----:B------:R-:W-:Y:S02]  /*4c10*/  IADD3 R137, P1, R137, UR18, RZ ;  /* 0x0000001289897c10 */ /* 0x000fe4000ff3e0ff */
[----:B------:R-:W-:Y:S02]  /*4c20*/  IADD3 R139, P2, R139, UR18, RZ ;  /* 0x000000128b8b7c10 */ /* 0x000fe4000ff5e0ff */
[----:B------:R-:W-:Y:S02]  /*4c30*/  IADD3 R153, P3, R153, UR18, RZ ;  /* 0x0000001299997c10 */ /* 0x000fe4000ff7e0ff */
[----:B------:R-:W-:Y:S02]  /*4c40*/  IADD3.X R154, R154, UR8, RZ, P4, !PT ;  /* 0x000000089a9a7c10 */ /* 0x000fe4000a7fe4ff */
        /* <DEDUP_REMOVED lines=11> */
[----:B------:R-:W-:Y:S01]  /*4d00*/  IADD3.X R168, R168, UR8, RZ, P4, !PT ;  /* 0x00000008a8a87c10 */ /* 0x000fe2000a7fe4ff */
[----:B------:R-:W-:Y:S01]  /*4d10*/  UIADD3 UR11, UR11, -0x40, URZ ;  /* 0xffffffc00b0b7890 */ /* 0x000fe2000fffe03f */
[----:B------:R-:W-:Y:S01]  /*4d20*/  IADD3 R170, P4, R69, R170, RZ ;  /* 0x000000aa45aa7210 */ /* 0x000fe20007f9e0ff */
[----:B------:R-:W-:Y:S02]  /*4d30*/  WARPGROUP.DEPBAR.LE gsb0, 0x0 ;  /* 0x00008000000079c5 */ /* 0x000fe40000010000 */
[----:B------:R-:W-:-:S02]  /*4d40*/  IADD3.X R171, R171, UR8, RZ, P6, !PT ;  /* 0x00000008abab7c10 */ /* 0x000fc4000b7fe4ff */
[----:B------:R-:W-:Y:S02]  /*4d50*/  IADD3.X R172, R172, UR8, RZ, P0, !PT ;  /* 0x00000008acac7c10 */ /* 0x000fe400087fe4ff */
[----:B------:R-:W-:Y:S02]  /*4d60*/  IADD3.X R173, R173, UR8, RZ, P1, !PT ;  /* 0x00000008adad7c10 */ /* 0x000fe40008ffe4ff */
[----:B------:R-:W-:Y:S02]  /*4d70*/  IADD3.X R174, R174, UR8, RZ, P2, !PT ;  /* 0x00000008aeae7c10 */ /* 0x000fe400097fe4ff */
[----:B------:R-:W-:Y:S02]  /*4d80*/  IADD3.X R175, R175, UR8, RZ, P3, !PT ;  /* 0x00000008afaf7c10 */ /* 0x000fe40009ffe4ff */
[----:B------:R-:W-:Y:S01]  /*4d90*/  LEA.HI.X.SX32 R176, R69, R176, 0x1, P4 ;  /* 0x000000b045b07211 */ /* 0x000fe200020f0eff */
[----:B-1----:R-:W-:Y:S06]  /*4da0*/  @P5 BRA `(.L_x_2) ;  /* 0xffffffe000745947 */ /* 0x002fec000383ffff */
.L_x_1:
[----:B------:R-:W-:Y:S01]  /*4db0*/  F2FP.SATFINITE.E4M3.F32.PACK_AB_MERGE_C R24, R25, R24, RZ ;  /* 0x000000181918723e */ /* 0x000fe200048070ff */
[C---:B------:R-:W-:Y:S01]  /*4dc0*/  IMAD.SHL.U32 R25, R0.reuse, 0x100, RZ ;  /* 0x0000010000197824 */ /* 0x040fe200078e00ff */
[----:B------:R-:W-:Y:S01]  /*4dd0*/  F2FP.SATFINITE.E4M3.F32.PACK_AB_MERGE_C R28, R29, R28, RZ ;  /* 0x0000001c1d1c723e */ /* 0x000fe200048070ff */
[----:B------:R-:W-:Y:S01]  /*4de0*/  IMAD.SHL.U32 R29, R0, 0x10, RZ ;  /* 0x00000010001d7824 */ /* 0x000fe200078e00ff */
[----:B------:R-:W-:Y:S01]  /*4df0*/  F2FP.SATFINITE.E4M3.F32.PACK_AB_MERGE_C R30, R31, R30, RZ ;  /* 0x0000001e1f1e723e */ /* 0x000fe200048070ff */
[----:B------:R-:W-:Y:S01]  /*4e00*/  BAR.SYNC.DEFER_BLOCKING 0x0 ;  /* 0x0000000000007b1d */ /* 0x000fe20000010000 */
[----:B------:R-:W-:Y:S02]  /*4e10*/  F2FP.SATFINITE.E4M3.F32.PACK_AB_MERGE_C R32, R33, R32, RZ ;  /* 0x000000202120723e */ /* 0x000fe400048070ff */
[----:B------:R-:W-:Y:S02]  /*4e20*/  LOP3.LUT R31, R24, 0xffff, RZ, 0xc0, !PT ;  /* 0x0000ffff181f7812 */ /* 0x000fe400078ec0ff */
[----:B------:R-:W-:Y:S01]  /*4e30*/  LOP3.LUT R28, R28, 0xffff, RZ, 0xc0, !PT ;  /* 0x0000ffff1c1c7812 */ /* 0x000fe200078ec0ff */
[----:B------:R-:W-:Y:S01]  /*4e40*/  ULDC.64 UR6, c[0x0][0x228] ;  /* 0x00008a0000067ab9 */ /* 0x000fe20000000a00 */
[----:B------:R-:W-:Y:S01]  /*4e50*/  F2FP.SATFINITE.E4M3.F32.PACK_AB_MERGE_C R26, R27, R26, RZ ;  /* 0x0000001a1b1a723e */ /* 0x000fe200048070ff */
[----:B------:R-:W-:Y:S01]  /*4e60*/  ULDC UR4, c[0x0][0x244] ;  /* 0x0000910000047ab9 */ /* 0x000fe20000000800 */
[----:B------:R-:W-:-:S02]  /*4e70*/  F2FP.SATFINITE.E4M3.F32.PACK_AB_MERGE_C R36, R37, R36, RZ ;  /* 0x000000242524723e */ /* 0x000fc400048070ff */
[----:B------:R-:W-:Y:S02]  /*4e80*/  LOP3.LUT R37, R32, 0xffff, RZ, 0xc0, !PT ;  /* 0x0000ffff20257812 */ /* 0x000fe400078ec0ff */
[----:B------:R-:W-:Y:S02]  /*4e90*/  LOP3.LUT R27, R25, 0x800, RZ, 0xc0, !PT ;  /* 0x00000800191b7812 */ /* 0x000fe400078ec0ff */
[----:B------:R-:W-:Y:S02]  /*4ea0*/  F2FP.SATFINITE.E4M3.F32.PACK_AB_MERGE_C R34, R35, R34, RZ ;  /* 0x000000222322723e */ /* 0x000fe400048070ff */
[----:B------:R-:W-:Y:S02]  /*4eb0*/  SHF.R.U32.HI R24, RZ, 0x8, R31 ;  /* 0x00000008ff187819 */ /* 0x000fe4000001161f */
[----:B------:R-:W-:Y:S02]  /*4ec0*/  SHF.R.U32.HI R25, RZ, 0x8, R28 ;  /* 0x00000008ff197819 */ /* 0x000fe4000001161c */
[----:B------:R-:W-:-:S02]  /*4ed0*/  LOP3.LUT R68, R30, 0xffff, RZ, 0xc0, !PT ;  /* 0x0000ffff1e447812 */ /* 0x000fc400078ec0ff */
[----:B------:R-:W-:Y:S02]  /*4ee0*/  PRMT R30, R31, 0x3340, R28 ;  /* 0x000033401f1e7816 */ /* 0x000fe4000000001c */
[----:B------:R-:W-:Y:S02]  /*4ef0*/  F2FP.SATFINITE.E4M3.F32.PACK_AB_MERGE_C R38, R39, R38, RZ ;  /* 0x000000262726723e */ /* 0x000fe400048070ff */
[----:B------:R-:W-:Y:S02]  /*4f00*/  LOP3.LUT R35, R26, 0xffff, RZ, 0xc0, !PT ;  /* 0x0000ffff1a237812 */ /* 0x000fe400078ec0ff */
[----:B------:R-:W-:Y:S02]  /*4f10*/  PRMT R31, R37, 0x3340, R0 ;  /* 0x00003340251f7816 */ /* 0x000fe40000000000 */
[----:B------:R-:W-:Y:S02]  /*4f20*/  LOP3.LUT R39, R34, 0xffff, RZ, 0xc0, !PT ;  /* 0x0000ffff22277812 */ /* 0x000fe400078ec0ff */
[----:B------:R-:W-:-:S02]  /*4f30*/  LOP3.LUT R26, R29, 0x70, RZ, 0xc0, !PT ;  /* 0x000000701d1a7812 */ /* 0x000fc400078ec0ff */
[----:B------:R-:W-:Y:S02]  /*4f40*/  LOP3.LUT R25, R25, 0xffff, RZ, 0xc0, !PT ;  /* 0x0000ffff19197812 */ /* 0x000fe400078ec0ff */
[----:B------:R-:W-:Y:S02]  /*4f50*/  LOP3.LUT R24, R24, 0xffff, RZ, 0xc0, !PT ;  /* 0x0000ffff18187812 */ /* 0x000fe400078ec0ff */
[----:B------:R-:W-:Y:S02]  /*4f60*/  PRMT R31, R30, 0x5410, R31 ;  /* 0x000054101e1f7816 */ /* 0x000fe4000000001f */
[----:B------:R-:W-:Y:S02]  /*4f70*/  PRMT R33, R39, 0x3340, R0 ;  /* 0x0000334027217816 */ /* 0x000fe40000000000 */
[----:B------:R-:W-:Y:S02]  /*4f80*/  PRMT R32, R35, 0x3340, R68 ;  /* 0x0000334023207816 */ /* 0x000fe40000000044 */
[----:B------:R-:W-:-:S02]  /*4f90*/  IADD3 R28, R26, UR10, R27 ;  /* 0x0000000a1a1c7c10 */ /* 0x000fc4000fffe01b */
[----:B------:R-:W-:Y:S02]  /*4fa0*/  PRMT R30, R24, 0x3340, R25 ;  /* 0x00003340181e7816 */ /* 0x000fe40000000019 */
[----:B------:R-:W-:Y:S02]  /*4fb0*/  SHF.R.U32.HI R26, RZ, 0x8, R37 ;  /* 0x00000008ff1a7819 */ /* 0x000fe40000011625 */
[----:B------:R-:W-:Y:S02]  /*4fc0*/  SHF.R.U32.HI R25, RZ, 0x8, R68 ;  /* 0x00000008ff197819 */ /* 0x000fe40000011644 */
[----:B------:R-:W-:Y:S02]  /*4fd0*/  SHF.R.U32.HI R24, RZ, 0x8, R35 ;  /* 0x00000008ff187819 */ /* 0x000fe40000011623 */
[----:B------:R-:W-:Y:S02]  /*4fe0*/  SHF.R.U32.HI R27, RZ, 0x8, R39 ;  /* 0x00000008ff1b7819 */ /* 0x000fe40000011627 */
[----:B------:R-:W-:-:S02]  /*4ff0*/  PRMT R33, R32, 0x5410, R33 ;  /* 0x0000541020217816 */ /* 0x000fc40000000021 */
[----:B------:R-:W-:Y:S02]  /*5000*/  LOP3.LUT R26, R26, 0xffff, RZ, 0xc0, !PT ;  /* 0x0000ffff1a1a7812 */ /* 0x000fe400078ec0ff */
[----:B------:R-:W-:Y:S02]  /*5010*/  LOP3.LUT R32, R25, 0xffff, RZ, 0xc0, !PT ;  /* 0x0000ffff19207812 */ /* 0x000fe400078ec0ff */
[----:B------:R-:W-:Y:S02]  /*5020*/  LOP3.LUT R35, R24, 0xffff, RZ, 0xc0, !PT ;  /* 0x0000ffff18237812 */ /* 0x000fe400078ec0ff */
[----:B------:R-:W-:Y:S02]  /*5030*/  LOP3.LUT R27, R27, 0xffff, RZ, 0xc0, !PT ;  /* 0x0000ffff1b1b7812 */ /* 0x000fe400078ec0ff */
[----:B------:R-:W-:Y:S02]  /*5040*/  PRMT R25, R26, 0x3340, R1 ;  /* 0x000033401a197816 */ /* 0x000fe40000000001 */
[----:B------:R-:W-:-:S02]  /*5050*/  PRMT R32, R35, 0x3340, R32 ;  /* 0x0000334023207816 */ /* 0x000fc40000000020 */
[----:B------:R-:W-:Y:S01]  /*5060*/  PRMT R27, R27, 0x3340, R0 ;  /* 0x000033401b1b7816 */ /* 0x000fe20000000000 */
[----:B------:R-:W-:Y:S01]  /*5070*/  IMAD.SHL.U32 R0, R0, 0x20, RZ ;  /* 0x0000002000007824 */ /* 0x000fe200078e00ff */
[----:B------:R-:W-:Y:S02]  /*5080*/  LOP3.LUT R67, R67, 0x380, RZ, 0xc0, !PT ;  /* 0x0000038043437812 */ /* 0x000fe400078ec0ff */
[----:B------:R-:W-:Y:S02]  /*5090*/  PRMT R25, R30, 0x5410, R25 ;  /* 0x000054101e197816 */ /* 0x000fe40000000019 */
[----:B------:R-:W-:Y:S01]  /*50a0*/  LOP3.LUT R36, R36, 0xffff, RZ, 0xc0, !PT ;  /* 0x0000ffff24247812 */ /* 0x000fe200078ec0ff */
[----:B------:R-:W-:Y:S01]  /*50b0*/  IMAD.IADD R67, R67, 0x1, R28 ;  /* 0x0000000143437824 */ /* 0x000fe200078e021c */
[----:B------:R-:W-:Y:S02]  /*50c0*/  PRMT R27, R32, 0x5410, R27 ;  /* 0x00005410201b7816 */ /* 0x000fe4000000001b */
[----:B------:R-:W-:-:S02]  /*50d0*/  LOP3.LUT R38, R38, 0xffff, RZ, 0xc0, !PT ;  /* 0x0000ffff26267812 */ /* 0x000fc400078ec0ff */
[--C-:B------:R-:W-:Y:S02]  /*50e0*/  PRMT R24, R31, 0x4210, R36.reuse ;  /* 0x000042101f187816 */ /* 0x100fe40000000024 */
[----:B------:R-:W-:Y:S02]  /*50f0*/  PRMT R25, R25, 0x5210, R36 ;  /* 0x0000521019197816 */ /* 0x000fe40000000024 */
[--C-:B------:R-:W-:Y:S02]  /*5100*/  PRMT R26, R33, 0x4210, R38.reuse ;  /* 0x00004210211a7816 */ /* 0x100fe40000000026 */
[----:B------:R-:W-:Y:S02]  /*5110*/  PRMT R27, R27, 0x5210, R38 ;  /* 0x000052101b1b7816 */ /* 0x000fe40000000026 */
[----:B------:R-:W-:Y:S02]  /*5120*/  F2FP.SATFINITE.E4M3.F32.PACK_AB_MERGE_C R40, R41, R40, RZ ;  /* 0x000000282928723e */ /* 0x000fe400048070ff */
[----:B------:R-:W-:Y:S01]  /*5130*/  F2FP.SATFINITE.E4M3.F32.PACK_AB_MERGE_C R42, R43, R42, RZ ;  /* 0x0000002a2b2a723e */ /* 0x000fe200048070ff */
[----:B------:R-:W-:Y:S01]  /*5140*/  STSM.16.M88.4 [R67], R24 ;  /* 0x0000001843007844 */ /* 0x000fe20000000200 */
[----:B------:R-:W-:-:S02]  /*5150*/  F2FP.SATFINITE.E4M3.F32.PACK_AB_MERGE_C R44, R45, R44, RZ ;  /* 0x0000002c2d2c723e */ /* 0x000fc400048070ff */
[----:B------:R-:W-:Y:S02]  /*5160*/  F2FP.SATFINITE.E4M3.F32.PACK_AB_MERGE_C R46, R47, R46, RZ ;  /* 0x0000002e2f2e723e */ /* 0x000fe400048070ff */
[----:B------:R-:W-:Y:S02]  /*5170*/  F2FP.SATFINITE.E4M3.F32.PACK_AB_MERGE_C R48, R49, R48, RZ ;  /* 0x000000303130723e */ /* 0x000fe400048070ff */
[----:B------:R-:W-:Y:S02]  /*5180*/  F2FP.SATFINITE.E4M3.F32.PACK_AB_MERGE_C R50, R51, R50, RZ ;  /* 0x000000323332723e */ /* 0x000fe400048070ff */
[----:B------:R-:W-:Y:S02]  /*5190*/  LOP3.LUT R29, R29, 0x3f0, RZ, 0xc0, !PT ;  /* 0x000003f01d1d7812 */ /* 0x000fe400078ec0ff */
[----:B------:R-:W-:Y:S02]  /*51a0*/  LOP3.LUT R0, R0, 0x800, RZ, 0xc0, !PT ;  /* 0x0000080000007812 */ /* 0x000fe400078ec0ff */
[----:B------:R-:W-:-:S02]  /*51b0*/  LOP3.LUT R40, R40, 0xffff, RZ, 0xc0, !PT ;  /* 0x0000ffff28287812 */ /* 0x000fc400078ec0ff */
[----:B------:R-:W-:Y:S02]  /*51c0*/  LOP3.LUT R42, R42, 0xffff, RZ, 0xc0, !PT ;  /* 0x0000ffff2a2a7812 */ /* 0x000fe400078ec0ff */
[----:B------:R-:W-:Y:S02]  /*51d0*/  LOP3.LUT R48, R48, 0xffff, RZ, 0xc0, !PT ;  /* 0x0000ffff30307812 */ /* 0x000fe400078ec0ff */
[----:B------:R-:W-:Y:S02]  /*51e0*/  LOP3.LUT R50, R50, 0xffff, RZ, 0xc0, !PT ;  /* 0x0000ffff32327812 */ /* 0x000fe400078ec0ff */
[----:B------:R-:W-:Y:S02]  /*51f0*/  LOP3.LUT R39, R44, 0xffff, RZ, 0xc0, !PT ;  /* 0x0000ffff2c277812 */ /* 0x000fe400078ec0ff */
[----:B------:R-:W-:Y:S02]  /*5200*/  LOP3.LUT R41, R46, 0xffff, RZ, 0xc0, !PT ;  /* 0x0000ffff2e297812 */ /* 0x000fe400078ec0ff */
[----:B------:R-:W-:Y:S01]  /*5210*/  IADD3 R33, R29, UR10, R0 ;  /* 0x0000000a1d217c10 */ /* 0x000fe2000fffe000 */
[----:B------:R-:W-:Y:S01]  /*5220*/  BAR.SYNC.DEFER_BLOCKING 0x0 ;  /* 0x0000000000007b1d */ /* 0x000fe20000010000 */
[----:B------:R-:W-:-:S02]  /*5230*/  PRMT R29, R48, 0x3340, R1 ;  /* 0x00003340301d7816 */ /* 0x000fc40000000001 */
[----:B------:R-:W-:Y:S02]  /*5240*/  PRMT R31, R50, 0x3340, R1 ;  /* 0x00003340321f7816 */ /* 0x000fe40000000001 */
[----:B------:R-:W-:Y:S02]  /*5250*/  PRMT R0, R40, 0x3340, R39 ;  /* 0x0000334028007816 */ /* 0x000fe40000000027 */
[----:B------:R-:W-:Y:S02]  /*5260*/  PRMT R28, R42, 0x3340, R41 ;  /* 0x000033402a1c7816 */ /* 0x000fe40000000029 */
[----:B------:R-:W-:Y:S02]  /*5270*/  PRMT R35, R0, 0x5410, R29 ;  /* 0x0000541000237816 */ /* 0x000fe4000000001d */
[----:B------:R-:W-:Y:S02]  /*5280*/  PRMT R37, R28, 0x5410, R31 ;  /* 0x000054101c257816 */ /* 0x000fe4000000001f */
[----:B------:R-:W-:-:S02]  /*5290*/  SHF.R.U32.HI R0, RZ, 0x8, R40 ;  /* 0x00000008ff007819 */ /* 0x000fc40000011628 */
[----:B------:R-:W-:Y:S02]  /*52a0*/  SHF.R.U32.HI R29, RZ, 0x8, R39 ;  /* 0x00000008ff1d7819 */ /* 0x000fe40000011627 */
[----:B------:R-:W-:Y:S02]  /*52b0*/  SHF.R.U32.HI R31, RZ, 0x8, R48 ;  /* 0x00000008ff1f7819 */ /* 0x000fe40000011630 */
[----:B------:R-:W-:Y:S02]  /*52c0*/  SHF.R.U32.HI R28, RZ, 0x8, R42 ;  /* 0x00000008ff1c7819 */ /* 0x000fe4000001162a */
[----:B------:R-:W-:Y:S02]  /*52d0*/  SHF.R.U32.HI R30, RZ, 0x8, R41 ;  /* 0x00000008ff1e7819 */ /* 0x000fe40000011629 */
[----:B------:R-:W-:Y:S01]  /*52e0*/  SHF.R.U32.HI R32, RZ, 0x8, R50 ;  /* 0x00000008ff207819 */ /* 0x000fe20000011632 */
[----:B------:R-:W0:Y:S01]  /*52f0*/  LDS.128 R24, [R33] ;  /* 0x0000000021187984 */ /* 0x000e220000000c00 */
[----:B------:R-:W-:-:S02]  /*5300*/  LOP3.LUT R29, R29, 0xffff, RZ, 0xc0, !PT ;  /* 0x0000ffff1d1d7812 */ /* 0x000fc400078ec0ff */
[----:B------:R-:W-:Y:S02]  /*5310*/  LOP3.LUT R0, R0, 0xffff, RZ, 0xc0, !PT ;  /* 0x0000ffff00007812 */ /* 0x000fe400078ec0ff */
[----:B------:R-:W-:Y:S02]  /*5320*/  LOP3.LUT R31, R31, 0xffff, RZ, 0xc0, !PT ;  /* 0x0000ffff1f1f7812 */ /* 0x000fe400078ec0ff */
[----:B------:R-:W-:Y:S02]  /*5330*/  LOP3.LUT R30, R30, 0xffff, RZ, 0xc0, !PT ;  /* 0x0000ffff1e1e7812 */ /* 0x000fe400078ec0ff */
[----:B------:R-:W-:Y:S02]  /*5340*/  LOP3.LUT R39, R28, 0xffff, RZ, 0xc0, !PT ;  /* 0x0000ffff1c277812 */ /* 0x000fe400078ec0ff */
[----:B------:R-:W-:Y:S02]  /*5350*/  LOP3.LUT R32, R32, 0xffff, RZ, 0xc0, !PT ;  /* 0x0000ffff20207812 */ /* 0x000fe400078ec0ff */
[----:B------:R-:W-:-:S02]  /*5360*/  PRMT R0, R0, 0x3340, R29 ;  /* 0x0000334000007816 */ /* 0x000fc4000000001d */
[----:B------:R-:W-:Y:S02]  /*5370*/  PRMT R31, R31, 0x3340, R2 ;  /* 0x000033401f1f7816 */ /* 0x000fe40000000002 */
[----:B------:R-:W-:Y:S02]  /*5380*/  PRMT R30, R39, 0x3340, R30 ;  /* 0x00003340271e7816 */ /* 0x000fe4000000001e */
[----:B------:R-:W-:Y:S02]  /*5390*/  F2FP.SATFINITE.E4M3.F32.PACK_AB_MERGE_C R52, R53, R52, RZ ;  /* 0x000000343534723e */ /* 0x000fe400048070ff */
[----:B------:R-:W-:Y:S02]  /*53a0*/  F2FP.SATFINITE.E4M3.F32.PACK_AB_MERGE_C R54, R55, R54, RZ ;  /* 0x000000363736723e */ /* 0x000fe400048070ff */
[----:B------:R-:W-:Y:S02]  /*53b0*/  PRMT R39, R32, 0x3340, R1 ;  /* 0x0000334020277816 */ /* 0x000fe40000000001 */
[----:B------:R-:W-:-:S02]  /*53c0*/  PRMT R29, R0, 0x5410, R31 ;  /* 0x00005410001d7816 */ /* 0x000fc4000000001f */
[----:B------:R-:W-:Y:S02]  /*53d0*/  LOP3.LUT R52, R52, 0xffff, RZ, 0xc0, !PT ;  /* 0x0000ffff34347812 */ /* 0x000fe400078ec0ff */
[----:B------:R-:W-:Y:S02]  /*53e0*/  LOP3.LUT R54, R54, 0xffff, RZ, 0xc0, !PT ;  /* 0x0000ffff36367812 */ /* 0x000fe400078ec0ff */
[----:B------:R-:W-:Y:S02]  /*53f0*/  PRMT R31, R30, 0x5410, R39 ;  /* 0x000054101e1f7816 */ /* 0x000fe40000000027 */
[--C-:B------:R-:W-:Y:S02]  /*5400*/  PRMT R28, R35, 0x4210, R52.reuse ;  /* 0x00004210231c7816 */ /* 0x100fe40000000034 */
[----:B------:R-:W-:Y:S02]  /*5410*/  PRMT R29, R29, 0x5210, R52 ;  /* 0x000052101d1d7816 */ /* 0x000fe40000000034 */
[----:B------:R-:W-:-:S02]  /*5420*/  PRMT R30, R37, 0x4210, R54 ;  /* 0x00004210251e7816 */ /* 0x000fc40000000036 */
[----:B------:R-:W-:Y:S01]  /*5430*/  PRMT R31, R31, 0x5210, R54 ;  /* 0x000052101f1f7816 */ /* 0x000fe20000000036 */
[----:B------:R-:W-:Y:S01]  /*5440*/  BAR.SYNC.DEFER_BLOCKING 0x0 ;  /* 0x0000000000007b1d */ /* 0x000fe20000010000 */
[C---:B------:R-:W-:Y:S01]  /*5450*/  ISETP.GE.AND P0, PT, R66.reuse, UR6, PT ;  /* 0x0000000642007c0c */ /* 0x040fe2000bf06270 */
[----:B------:R-:W-:Y:S01]  /*5460*/  IMAD R66, R66, UR4, RZ ;  /* 0x0000000442427c24 */ /* 0x000fe2000f8e02ff */
[----:B0-----:R-:W-:Y:S02]  /*5470*/  PRMT R37, R25, 0x7773, RZ ;  /* 0x0000777319257816 */ /* 0x001fe400000000ff */
[C---:B------:R-:W-:Y:S01]  /*5480*/  ISETP.LT.AND P4, PT, R2.reuse, UR7, !P0 ;  /* 0x0000000702007c0c */ /* 0x040fe2000c781270 */
[----:B------:R-:W-:Y:S01]  /*5490*/  ULDC UR6, c[0x0][0x248] ;  /* 0x0000920000067ab9 */ /* 0x000fe20000000800 */
[----:B------:R-:W-:Y:S01]  /*54a0*/  ULDC.64 UR4, c[0x0][0x220] ;  /* 0x0000880000047ab9 */ /* 0x000fe20000000a00 */
[----:B------:R-:W-:Y:S01]  /*54b0*/  IMAD R0, R2, UR6, RZ ;  /* 0x0000000602007c24 */ /* 0x000fe2000f8e02ff */
[----:B------:R-:W-:-:S02]  /*54c0*/  IADD3 R32, P1, R66, UR4, RZ ;  /* 0x0000000442207c10 */ /* 0x000fc4000ff3e0ff */
[C---:B------:R-:W-:Y:S02]  /*54d0*/  PRMT R45, R25.reuse, 0x7772, RZ ;  /* 0x00007772192d7816 */ /* 0x040fe400000000ff */
[----:B------:R-:W-:Y:S02]  /*54e0*/  LEA.HI.X.SX32 R66, R66, UR5, 0x1, P1 ;  /* 0x0000000542427c11 */ /* 0x000fe400088f0eff */
[----:B------:R-:W-:Y:S02]  /*54f0*/  IADD3 R2, P2, R0, R32, RZ ;  /* 0x0000002000027210 */ /* 0x000fe40007f5e0ff */
[C---:B------:R-:W-:Y:S02]  /*5500*/  PRMT R53, R25.reuse, 0x7771, RZ ;  /* 0x0000777119357816 */ /* 0x040fe400000000ff */
[----:B------:R-:W-:Y:S01]  /*5510*/  PRMT R71, R25, 0x7770, RZ ;  /* 0x0000777019477816 */ /* 0x000fe200000000ff */
[C---:B------:R-:W-:Y:S01]  /*5520*/  IMAD R25, R3.reuse, UR6, RZ ;  /* 0x0000000603197c24 */ /* 0x040fe2000f8e02ff */
[----:B------:R-:W-:-:S02]  /*5530*/  ISETP.LT.AND P3, PT, R3, UR7, !P0 ;  /* 0x0000000703007c0c */ /* 0x000fc4000c761270 */
[----:B------:R-:W-:Y:S01]  /*5540*/  PRMT R73, R24, 0x7770, RZ ;  /* 0x0000777018497816 */ /* 0x000fe200000000ff */
[----:B------:R0:W-:Y:S01]  /*5550*/  STSM.16.M88.4 [R67], R28 ;  /* 0x0000001c43007844 */ /* 0x0001e20000000200 */
[----:B------:R-:W-:Y:S01]  /*5560*/  LEA.HI.X.SX32 R3, R0, R66, 0x1, P2 ;  /* 0x0000004200037211 */ /* 0x000fe200010f0eff */
[C---:B------:R-:W-:Y:S01]  /*5570*/  IMAD R0, R4.reuse, UR6, RZ ;  /* 0x0000000604007c24 */ /* 0x040fe2000f8e02ff */
[C---:B------:R-:W-:Y:S01]  /*5580*/  PRMT R41, R27.reuse, 0x7772, RZ ;  /* 0x000077721b297816 */ /* 0x040fe200000000ff */
[----:B------:R-:W-:Y:S01]  /*5590*/  BAR.SYNC.DEFER_BLOCKING 0x0 ;  /* 0x0000000000007b1d */ /* 0x000fe20000010000 */
[----:B------:R-:W-:Y:S02]  /*55a0*/  PRMT R49, R27, 0x7771, RZ ;  /* 0x000077711b317816 */ /* 0x000fe400000000ff */
[----:B------:R-:W-:Y:S02]  /*55b0*/  ISETP.LT.AND P1, PT, R4, UR7, !P0 ;  /* 0x0000000704007c0c */ /* 0x000fe4000c721270 */
[----:B------:R-:W-:-:S02]  /*55c0*/  ISETP.LT.AND P2, PT, R5, UR7, !P0 ;  /* 0x0000000705007c0c */ /* 0x000fc4000c741270 */
[----:B------:R-:W-:Y:S02]  /*55d0*/  IADD3 R4, P6, R25, R32, RZ ;  /* 0x0000002019047210 */ /* 0x000fe40007fde0ff */
[C---:B------:R-:W-:Y:S02]  /*55e0*/  PRMT R39, R24.reuse, 0x7773, RZ ;  /* 0x0000777318277816 */ /* 0x040fe400000000ff */
[C---:B------:R-:W-:Y:S02]  /*55f0*/  PRMT R47, R24.reuse, 0x7772, RZ ;  /* 0x00007772182f7816 */ /* 0x040fe400000000ff */
[C---:B0-----:R-:W-:Y:S02]  /*5600*/  PRMT R31, R27.reuse, 0x7773, RZ ;  /* 0x000077731b1f7816 */ /* 0x041fe400000000ff */
[----:B------:R-:W-:Y:S01]  /*5610*/  PRMT R67, R27, 0x7770, RZ ;  /* 0x000077701b437816 */ /* 0x000fe200000000ff */
[----:B------:R-:W-:Y:S01]  /*5620*/  IMAD R27, R5, UR6, RZ ;  /* 0x00000006051b7c24 */ /* 0x000fe2000f8e02ff */
[----:B------:R-:W-:-:S02]  /*5630*/  PRMT R55, R24, 0x7771, RZ ;  /* 0x0000777118377816 */ /* 0x000fc400000000ff */
[C---:B------:R-:W-:Y:S02]  /*5640*/  PRMT R35, R26.reuse, 0x7773, RZ ;  /* 0x000077731a237816 */ /* 0x040fe400000000ff */
[C---:B------:R-:W-:Y:S02]  /*5650*/  PRMT R43, R26.reuse, 0x7772, RZ ;  /* 0x000077721a2b7816 */ /* 0x040fe400000000ff */
[C---:B------:R-:W-:Y:S01]  /*5660*/  PRMT R51, R26.reuse, 0x7771, RZ ;  /* 0x000077711a337816 */ /* 0x040fe200000000ff */
[----:B------:R0:W-:Y:S01]  /*5670*/  @P4 STG.E.U8 desc[UR16][R2.64], R73 ;  /* 0x0000004902004986 */ /* 0x0001e2000c101110 */
[----:B------:R-:W-:Y:S02]  /*5680*/  PRMT R69, R26, 0x7770, RZ ;  /* 0x000077701a457816 */ /* 0x000fe400000000ff */
[-C--:B------:R-:W-:Y:S02]  /*5690*/  IADD3 R24, P4, R0, R32.reuse, RZ ;  /* 0x0000002000187210 */ /* 0x080fe40007f9e0ff */
[----:B------:R-:W-:-:S02]  /*56a0*/  IADD3 R26, P5, R27, R32, RZ ;  /* 0x000000201b1a7210 */ /* 0x000fc40007fbe0ff */
[-C--:B------:R-:W-:Y:S02]  /*56b0*/  LEA.HI.X.SX32 R5, R25, R66.reuse, 0x1, P6 ;  /* 0x0000004219057211 */ /* 0x080fe400030f0eff */
[C---:B------:R-:W-:Y:S01]  /*56c0*/  ISETP.LT.AND P6, PT, R6.reuse, UR7, !P0 ;  /* 0x0000000706007c0c */ /* 0x040fe2000c7c1270 */
[----:B------:R-:W-:Y:S01]  /*56d0*/  IMAD R6, R6, UR6, RZ ;  /* 0x0000000606067c24 */ /* 0x000fe2000f8e02ff */
[-C--:B------:R-:W-:Y:S01]  /*56e0*/  LEA.HI.X.SX32 R25, R0, R66.reuse, 0x1, P4 ;  /* 0x0000004200197211 */ /* 0x080fe200020f0eff */
[----:B------:R1:W-:Y:S01]  /*56f0*/  @P3 STG.E.U8 desc[UR16][R4.64], R71 ;  /* 0x0000004704003986 */ /* 0x0003e2000c101110 */
[----:B------:R-:W-:Y:S01]  /*5700*/  LEA.HI.X.SX32 R27, R27, R66, 0x1, P5 ;  /* 0x000000421b1b7211 */ /* 0x000fe200028f0eff */
[----:B------:R-:W-:Y:S01]  /*5710*/  IMAD R0, R8, UR6, RZ ;  /* 0x0000000608007c24 */ /* 0x000fe2000f8e02ff */
[C---:B------:R-:W-:Y:S01]  /*5720*/  ISETP.LT.AND P4, PT, R7.reuse, UR7, !P0 ;  /* 0x0000000707007c0c */ /* 0x040fe2000c781270 */
[----:B------:R-:W-:Y:S01]  /*5730*/  IMAD R7, R7, UR6, RZ ;  /* 0x0000000607077c24 */ /* 0x000fe2000f8e02ff */
[C---:B------:R-:W-:Y:S01]  /*5740*/  IADD3 R28, P3, R6.reuse, R32, RZ ;  /* 0x00000020061c7210 */ /* 0x040fe20007f7e0ff */
[----:B------:R2:W-:Y:S01]  /*5750*/  @P1 STG.E.U8 desc[UR16][R24.64], R69 ;  /* 0x0000004518001986 */ /* 0x0005e2000c101110 */
[C---:B------:R-:W-:Y:S01]  /*5760*/  ISETP.LT.AND P1, PT, R9.reuse, UR7, !P0 ;  /* 0x0000000709007c0c */ /* 0x040fe2000c721270 */
[----:B------:R-:W-:Y:S01]  /*5770*/  IMAD R9, R9, UR6, RZ ;  /* 0x0000000609097c24 */ /* 0x000fe2000f8e02ff */
[----:B------:R-:W-:Y:S01]  /*5780*/  LEA.HI.X.SX32 R29, R6, R66, 0x1, P3 ;  /* 0x00000042061d7211 */ /* 0x000fe200018f0eff */
[----:B------:R-:W-:Y:S01]  /*5790*/  @P2 STG.E.U8 desc[UR16][R26.64], R67 ;  /* 0x000000431a002986 */ /* 0x000fe2000c101110 */
[----:B0-----:R-:W-:-:S02]  /*57a0*/  IADD3 R2, P2, R7, R32, RZ ;  /* 0x0000002007027210 */ /* 0x001fc40007f5e0ff */
[----:B------:R-:W-:Y:S01]  /*57b0*/  ISETP.LT.AND P3, PT, R8, UR7, !P0 ;  /* 0x0000000708007c0c */ /* 0x000fe2000c761270 */
[----:B------:R-:W-:Y:S01]  /*57c0*/  @P6 STG.E.U8 desc[UR16][R28.64], R55 ;  /* 0x000000371c006986 */ /* 0x000fe2000c101110 */
[----:B------:R-:W-:Y:S02]  /*57d0*/  LEA.HI.X.SX32 R3, R7, R66, 0x1, P2 ;  /* 0x0000004207037211 */ /* 0x000fe400010f0eff */
[C---:B------:R-:W-:Y:S01]  /*57e0*/  ISETP.LT.AND P2, PT, R10.reuse, UR7, !P0 ;  /* 0x000000070a007c0c */ /* 0x040fe2000c741270 */
[----:B------:R-:W-:Y:S01]  /*57f0*/  IMAD R10, R10, UR6, RZ ;  /* 0x000000060a0a7c24 */ /* 0x000fe2000f8e02ff */
[CC--:B-1----:R-:W-:Y:S01]  /*5800*/  IADD3 R4, P5, R0.reuse, R32.reuse, RZ ;  /* 0x0000002000047210 */ /* 0x0c2fe20007fbe0ff */
[----:B------:R0:W-:Y:S01]  /*5810*/  @P4 STG.E.U8 desc[UR16][R2.64], R53 ;  /* 0x0000003502004986 */ /* 0x0001e2000c101110 */
[----:B------:R-:W-:Y:S02]  /*5820*/  IADD3 R8, P6, R9, R32, RZ ;  /* 0x0000002009087210 */ /* 0x000fe40007fde0ff */
[----:B------:R-:W-:Y:S01]  /*5830*/  LEA.HI.X.SX32 R5, R0, R66, 0x1, P5 ;  /* 0x0000004200057211 */ /* 0x000fe200028f0eff */
[----:B------:R-:W-:Y:S01]  /*5840*/  IMAD R0, R12, UR6, RZ ;  /* 0x000000060c007c24 */ /* 0x000fe2000f8e02ff */
[----:B--2---:R-:W-:-:S02]  /*5850*/  IADD3 R24, P4, R10, R32, RZ ;  /* 0x000000200a187210 */ /* 0x004fc40007f9e0ff */
[C---:B------:R-:W-:Y:S01]  /*5860*/  ISETP.LT.AND P5, PT, R11.reuse, UR7, !P0 ;  /* 0x000000070b007c0c */ /* 0x040fe2000c7a1270 */
[----:B------:R-:W-:Y:S01]  /*5870*/  IMAD R11, R11, UR6, RZ ;  /* 0x000000060b0b7c24 */ /* 0x000fe2000f8e02ff */
[-C--:B------:R-:W-:Y:S01]  /*5880*/  LEA.HI.X.SX32 R9, R9, R66.reuse, 0x1, P6 ;  /* 0x0000004209097211 */ /* 0x080fe200030f0eff */
[----:B------:R-:W-:Y:S01]  /*5890*/  @P3 STG.E.U8 desc[UR16][R4.64], R51 ;  /* 0x0000003304003986 */ /* 0x000fe2000c101110 */
[----:B------:R-:W-:Y:S02]  /*58a0*/  LEA.HI.X.SX32 R25, R10, R66, 0x1, P4 ;  /* 0x000000420a197211 */ /* 0x000fe400020f0eff */
[CC--:B------:R-:W-:Y:S01]  /*58b0*/  IADD3 R10, P3, R11.reuse, R32.reuse, RZ ;  /* 0x000000200b0a7210 */ /* 0x0c0fe20007f7e0ff */
[----:B------:R-:W1:Y:S01]  /*58c0*/  LDS.128 R4, [R33] ;  /* 0x0000000021047984 */ /* 0x000e620000000c00 */
[----:B0-----:R-:W-:Y:S02]  /*58d0*/  IADD3 R2, P4, R0, R32, RZ ;  /* 0x0000002000027210 */ /* 0x001fe40007f9e0ff */
[----:B------:R-:W-:Y:S01]  /*58e0*/  LEA.HI.X.SX32 R11, R11, R66, 0x1, P3 ;  /* 0x000000420b0b7211 */ /* 0x000fe200018f0eff */
[----:B------:R0:W-:Y:S01]  /*58f0*/  @P1 STG.E.U8 desc[UR16][R8.64], R49 ;  /* 0x0000003108001986 */ /* 0x0001e2000c101110 */
[----:B------:R-:W-:-:S02]  /*5900*/  ISETP.LT.AND P1, PT, R12, UR7, !P0 ;  /* 0x000000070c007c0c */ /* 0x000fc4000c721270 */
[----:B------:R-:W-:Y:S01]  /*5910*/  ISETP.LT.AND P3, PT, R14, UR7, !P0 ;  /* 0x000000070e007c0c */ /* 0x000fe2000c761270 */
[----:B------:R-:W-:Y:S01]  /*5920*/  @P2 STG.E.U8 desc[UR16][R24.64], R47 ;  /* 0x0000002f18002986 */ /* 0x000fe2000c101110 */
[C---:B------:R-:W-:Y:S01]  /*5930*/  ISETP.LT.AND P2, PT, R13.reuse, UR7, !P0 ;  /* 0x000000070d007c0c */ /* 0x040fe2000c741270 */
[----:B------:R-:W-:Y:S01]  /*5940*/  IMAD R13, R13, UR6, RZ ;  /* 0x000000060d0d7c24 */ /* 0x000fe2000f8e02ff */
[----:B------:R-:W-:Y:S01]  /*5950*/  LEA.HI.X.SX32 R3, R0, R66, 0x1, P4 ;  /* 0x0000004200037211 */ /* 0x000fe200020f0eff */
[----:B------:R-:W-:Y:S01]  /*5960*/  IMAD R14, R14, UR6, RZ ;  /* 0x000000060e0e7c24 */ /* 0x000fe2000f8e02ff */
[----:B------:R-:W-:Y:S01]  /*5970*/  @P5 STG.E.U8 desc[UR16][R10.64], R45 ;  /* 0x0000002d0a005986 */ /* 0x000fe2000c101110 */
[C---:B------:R-:W-:Y:S01]  /*5980*/  ISETP.LT.AND P4, PT, R15.reuse, UR7, !P0 ;  /* 0x000000070f007c0c */ /* 0x040fe2000c781270 */
[----:B------:R-:W-:Y:S01]  /*5990*/  IMAD R15, R15, UR6, RZ ;  /* 0x000000060f0f7c24 */ /* 0x000fe2000f8e02ff */
[-C--:B0-----:R-:W-:Y:S01]  /*59a0*/  IADD3 R8, P6, R13, R32.reuse, RZ ;  /* 0x000000200d087210 */ /* 0x081fe20007fde0ff */
[----:B------:R-:W-:Y:S01]  /*59b0*/  IMAD R0, R63, UR6, RZ ;  /* 0x000000063f007c24 */ /* 0x000fe2000f8e02ff */
[----:B------:R-:W-:Y:S01]  /*59c0*/  IADD3 R12, P5, R14, R32, RZ ;  /* 0x000000200e0c7210 */ /* 0x000fe20007fbe0ff */
[----:B------:R0:W-:Y:S01]  /*59d0*/  @P1 STG.E.U8 desc[UR16][R2.64], R43 ;  /* 0x0000002b02001986 */ /* 0x0001e2000c101110 */
[----:B------:R-:W-:-:S02]  /*59e0*/  LEA.HI.X.SX32 R9, R13, R66, 0x1, P6 ;  /* 0x000000420d097211 */ /* 0x000fc400030f0eff */
[----:B------:R-:W-:Y:S02]  /*59f0*/  LEA.HI.X.SX32 R13, R14, R66, 0x1, P5 ;  /* 0x000000420e0d7211 */ /* 0x000fe400028f0eff */
[----:B------:R-:W-:Y:S01]  /*5a00*/  IADD3 R14, P1, R15, R32, RZ ;  /* 0x000000200f0e7210 */ /* 0x000fe20007f3e0ff */
[----:B------:R2:W-:Y:S01]  /*5a10*/  @P2 STG.E.U8 desc[UR16][R8.64], R41 ;  /* 0x0000002908002986 */ /* 0x0005e2000c101110 */
[C---:B------:R-:W-:Y:S01]  /*5a20*/  ISETP.LT.AND P2, PT, R17.reuse, UR7, !P0 ;  /* 0x0000000711007c0c */ /* 0x040fe2000c741270 */
[----:B------:R-:W-:Y:S01]  /*5a30*/  IMAD R17, R17, UR6, RZ ;  /* 0x0000000611117c24 */ /* 0x000fe2000f8e02ff */
[----:B------:R-:W-:Y:S01]  /*5a40*/  LEA.HI.X.SX32 R15, R15, R66, 0x1, P1 ;  /* 0x000000420f0f7211 */ /* 0x000fe200008f0eff */
[----:B------:R3:W-:Y:S01]  /*5a50*/  @P3 STG.E.U8 desc[UR16][R12.64], R39 ;  /* 0x000000270c003986 */ /* 0x0007e2000c101110 */
[C---:B------:R-:W-:Y:S01]  /*5a60*/  ISETP.LT.AND P3, PT, R16.reuse, UR7, !P0 ;  /* 0x0000000710007c0c */ /* 0x040fe2000c761270 */
[----:B------:R-:W-:Y:S01]  /*5a70*/  IMAD R16, R16, UR6, RZ ;  /* 0x0000000610107c24 */ /* 0x000fe2000f8e02ff */
[-C--:B0-----:R-:W-:Y:S01]  /*5a80*/  IADD3 R2, P5, R17, R32.reuse, RZ ;  /* 0x0000002011027210 */ /* 0x081fe20007fbe0ff */
[----:B------:R0:W-:Y:S01]  /*5a90*/  @P4 STG.E.U8 desc[UR16][R14.64], R37 ;  /* 0x000000250e004986 */ /* 0x0001e2000c101110 */
[C---:B------:R-:W-:Y:S01]  /*5aa0*/  ISETP.LT.AND P4, PT, R18.reuse, UR7, !P0 ;  /* 0x0000000712007c0c */ /* 0x040fe2000c781270 */
[----:B------:R-:W-:Y:S01]  /*5ab0*/  IMAD R18, R18, UR6, RZ ;  /* 0x0000000612127c24 */ /* 0x000fe2000f8e02ff */
[----:B------:R-:W-:-:S02]  /*5ac0*/  IADD3 R10, P1, R16, R32, RZ ;  /* 0x00000020100a7210 */ /* 0x000fc40007f3e0ff */
[-C--:B------:R-:W-:Y:S02]  /*5ad0*/  LEA.HI.X.SX32 R3, R17, R66.reuse, 0x1, P5 ;  /* 0x0000004211037211 */ /* 0x080fe400028f0eff */
[----:B------:R-:W-:Y:S02]  /*5ae0*/  LEA.HI.X.SX32 R11, R16, R66, 0x1, P1 ;  /* 0x00000042100b7211 */ /* 0x000fe400008f0eff */
[C---:B------:R-:W-:Y:S01]  /*5af0*/  ISETP.LT.AND P1, PT, R19.reuse, UR7, !P0 ;  /* 0x0000000713007c0c */ /* 0x040fe2000c721270 */
[----:B------:R-:W-:Y:S01]  /*5b00*/  IMAD R19, R19, UR6, RZ ;  /* 0x0000000613137c24 */ /* 0x000fe2000f8e02ff */
[-C--:B--2---:R-:W-:Y:S01]  /*5b10*/  IADD3 R8, P6, R18, R32.reuse, RZ ;  /* 0x0000002012087210 */ /* 0x084fe20007fde0ff */
[----:B------:R2:W-:Y:S01]  /*5b20*/  @P3 STG.E.U8 desc[UR16][R10.64], R35 ;  /* 0x000000230a003986 */ /* 0x0005e2000c101110 */
[----:B-1----:R-:W-:Y:S02]  /*5b30*/  PRMT R17, R4, 0x7770, RZ ;  /* 0x0000777004117816 */ /* 0x002fe400000000ff */
[----:B---3--:R-:W-:Y:S01]  /*5b40*/  IADD3 R12, P3, R19, R32, RZ ;  /* 0x00000020130c7210 */ /* 0x008fe20007f7e0ff */
[----:B------:R1:W-:Y:S01]  /*5b50*/  @P2 STG.E.U8 desc[UR16][R2.64], R31 ;  /* 0x0000001f02002986 */ /* 0x0003e2000c101110 */
[C---:B------:R-:W-:Y:S01]  /*5b60*/  ISETP.LT.AND P2, PT, R20.reuse, UR7, !P0 ;  /* 0x0000000714007c0c */ /* 0x040fe2000c741270 */
[----:B------:R-:W-:Y:S01]  /*5b70*/  IMAD R20, R20, UR6, RZ ;  /* 0x0000000614147c24 */ /* 0x000fe2000f8e02ff */
[----:B------:R-:W-:-:S02]  /*5b80*/  LEA.HI.X.SX32 R9, R18, R66, 0x1, P6 ;  /* 0x0000004212097211 */ /* 0x000fc400030f0eff */
[----:B------:R-:W-:Y:S02]  /*5b90*/  LEA.HI.X.SX32 R13, R19, R66, 0x1, P3 ;  /* 0x00000042130d7211 */ /* 0x000fe400018f0eff */
[----:B0-----:R-:W-:Y:S01]  /*5ba0*/  PRMT R15, R5, 0x7770, RZ ;  /* 0x00007770050f7816 */ /* 0x001fe200000000ff */
[----:B------:R-:W-:Y:S01]  /*5bb0*/  @P4 STG.E.U8 desc[UR16][R8.64], R17 ;  /* 0x0000001108004986 */ /* 0x000fe2000c101110 */
[C---:B--2---:R-:W-:Y:S02]  /*5bc0*/  IADD3 R10, P6, R20.reuse, R32, RZ ;  /* 0x00000020140a7210 */ /* 0x044fe40007fde0ff */
[C---:B------:R-:W-:Y:S01]  /*5bd0*/  ISETP.LT.AND P4, PT, R21.reuse, UR7, !P0 ;  /* 0x0000000715007c0c */ /* 0x040fe2000c781270 */
[----:B------:R0:W-:Y:S01]  /*5be0*/  @P1 STG.E.U8 desc[UR16][R12.64], R15 ;  /* 0x0000000f0c001986 */ /* 0x0001e2000c101110 */
[----:B------:R-:W-:Y:S01]  /*5bf0*/  IMAD R21, R21, UR6, RZ ;  /* 0x0000000615157c24 */ /* 0x000fe2000f8e02ff */
[C---:B------:R-:W-:Y:S01]  /*5c00*/  ISETP.LT.AND P1, PT, R23.reuse, UR7, !P0 ;  /* 0x0000000717007c0c */ /* 0x040fe2000c721270 */
[----:B------:R-:W-:Y:S01]  /*5c10*/  IMAD R23, R23, UR6, RZ ;  /* 0x0000000617177c24 */ /* 0x000fe2000f8e02ff */
[----:B------:R-:W-:-:S02]  /*5c20*/  LEA.HI.X.SX32 R11, R20, R66, 0x1, P6 ;  /* 0x00000042140b7211 */ /* 0x000fc400030f0eff */
[----:B------:R-:W-:Y:S02]  /*5c30*/  PRMT R25, R6, 0x7770, RZ ;  /* 0x0000777006197816 */ /* 0x000fe400000000ff */
[C---:B------:R-:W-:Y:S01]  /*5c40*/  ISETP.LT.AND P3, PT, R22.reuse, UR7, !P0 ;  /* 0x0000000716007c0c */ /* 0x040fe2000c761270 */
[----:B------:R-:W-:Y:S01]  /*5c50*/  IMAD R22, R22, UR6, RZ ;  /* 0x0000000616167c24 */ /* 0x000fe2000f8e02ff */
[-C--:B-1----:R-:W-:Y:S01]  /*5c60*/  IADD3 R2, P5, R21, R32.reuse, RZ ;  /* 0x0000002015027210 */ /* 0x082fe20007fbe0ff */
[----:B------:R1:W-:Y:S01]  /*5c70*/  @P2 STG.E.U8 desc[UR16][R10.64], R25 ;  /* 0x000000190a002986 */ /* 0x0003e2000c101110 */
[-C--:B0-----:R-:W-:Y:S02]  /*5c80*/  IADD3 R12, P2, R23, R32.reuse, RZ ;  /* 0x00000020170c7210 */ /* 0x081fe40007f5e0ff */
[----:B------:R-:W-:Y:S02]  /*5c90*/  IADD3 R8, P6, R22, R32, RZ ;  /* 0x0000002016087210 */ /* 0x000fe40007fde0ff */
[----:B------:R-:W-:-:S02]  /*5ca0*/  LEA.HI.X.SX32 R3, R21, R66, 0x1, P5 ;  /* 0x0000004215037211 */ /* 0x000fc400028f0eff */
[----:B------:R-:W-:Y:S02]  /*5cb0*/  PRMT R19, R7, 0x7770, RZ ;  /* 0x0000777007137816 */ /* 0x000fe400000000ff */
[-C--:B------:R-:W-:Y:S02]  /*5cc0*/  LEA.HI.X.SX32 R13, R23, R66.reuse, 0x1, P2 ;  /* 0x00000042170d7211 */ /* 0x080fe400010f0eff */
[C---:B------:R-:W-:Y:S01]  /*5cd0*/  ISETP.LT.AND P2, PT, R56.reuse, UR7, !P0 ;  /* 0x0000000738007c0c */ /* 0x040fe2000c741270 */
[----:B------:R-:W-:Y:S01]  /*5ce0*/  IMAD R56, R56, UR6, RZ ;  /* 0x0000000638387c24 */ /* 0x000fe2000f8e02ff */
[----:B------:R-:W-:Y:S01]  /*5cf0*/  LEA.HI.X.SX32 R9, R22, R66, 0x1, P6 ;  /* 0x0000004216097211 */ /* 0x000fe200030f0eff */
[----:B------:R0:W-:Y:S01]  /*5d00*/  @P4 STG.E.U8 desc[UR16][R2.64], R19 ;  /* 0x0000001302004986 */ /* 0x0001e2000c101110 */
[----:B------:R-:W-:Y:S02]  /*5d10*/  PRMT R17, R4, 0x7771, RZ ;  /* 0x0000777104117816 */ /* 0x000fe400000000ff */
[----:B------:R-:W-:-:S02]  /*5d20*/  PRMT R15, R5, 0x7771, RZ ;  /* 0x00007771050f7816 */ /* 0x000fc400000000ff */
[C---:B------:R-:W-:Y:S01]  /*5d30*/  ISETP.LT.AND P4, PT, R57.reuse, UR7, !P0 ;  /* 0x0000000739007c0c */ /* 0x040fe2000c781270 */
[----:B------:R-:W-:Y:S01]  /*5d40*/  IMAD R57, R57, UR6, RZ ;  /* 0x0000000639397c24 */ /* 0x000fe2000f8e02ff */
[----:B-1----:R-:W-:Y:S01]  /*5d50*/  IADD3 R10, P6, R56, R32, RZ ;  /* 0x00000020380a7210 */ /* 0x002fe20007fde0ff */
[----:B------:R1:W-:Y:S01]  /*5d60*/  @P3 STG.E.U8 desc[UR16][R8.64], R17 ;  /* 0x0000001108003986 */ /* 0x0003e2000c101110 */
[C---:B------:R-:W-:Y:S01]  /*5d70*/  ISETP.LT.AND P3, PT, R58.reuse, UR7, !P0 ;  /* 0x000000073a007c0c */ /* 0x040fe2000c761270 */
[----:B------:R-:W-:Y:S01]  /*5d80*/  IMAD R58, R58, UR6, RZ ;  /* 0x000000063a3a7c24 */ /* 0x000fe2000f8e02ff */
[----:B------:R-:W-:Y:S01]  /*5d90*/  LEA.HI.X.SX32 R11, R56, R66, 0x1, P6 ;  /* 0x00000042380b7211 */ /* 0x000fe200030f0eff */
[----:B------:R2:W-:Y:S01]  /*5da0*/  @P1 STG.E.U8 desc[UR16][R12.64], R15 ;  /* 0x0000000f0c001986 */ /* 0x0005e2000c101110 */
[C---:B------:R-:W-:Y:S01]  /*5db0*/  ISETP.LT.AND P1, PT, R59.reuse, UR7, !P0 ;  /* 0x000000073b007c0c */ /* 0x040fe2000c721270 */
[----:B------:R-:W-:Y:S01]  /*5dc0*/  IMAD R59, R59, UR6, RZ ;  /* 0x000000063b3b7c24 */ /* 0x000fe2000f8e02ff */
[----:B0-----:R-:W-:-:S02]  /*5dd0*/  IADD3 R2, P5, R57, R32, RZ ;  /* 0x0000002039027210 */ /* 0x001fc40007fbe0ff */
[----:B------:R-:W-:Y:S02]  /*5de0*/  PRMT R21, R6, 0x7771, RZ ;  /* 0x0000777106157816 */ /* 0x000fe400000000ff */
[----:B------:R-:W-:Y:S02]  /*5df0*/  LEA.HI.X.SX32 R3, R57, R66, 0x1, P5 ;  /* 0x0000004239037211 */ /* 0x000fe400028f0eff */
[-C--:B-1----:R-:W-:Y:S01]  /*5e00*/  IADD3 R8, P6, R58, R32.reuse, RZ ;  /* 0x000000203a087210 */ /* 0x082fe20007fde0ff */
[----:B------:R-:W-:Y:S01]  /*5e10*/  @P2 STG.E.U8 desc[UR16][R10.64], R21 ;  /* 0x000000150a002986 */ /* 0x000fe2000c101110 */
[----:B------:R-:W-:Y:S02]  /*5e20*/  PRMT R17, R4, 0x7772, RZ ;  /* 0x0000777204117816 */ /* 0x000fe400000000ff */
[----:B--2---:R-:W-:Y:S02]  /*5e30*/  PRMT R15, R7, 0x7771, RZ ;  /* 0x00007771070f7816 */ /* 0x004fe400000000ff */
[----:B------:R-:W-:-:S02]  /*5e40*/  IADD3 R12, P2, R59, R32, RZ ;  /* 0x000000203b0c7210 */ /* 0x000fc40007f5e0ff */
[-C--:B------:R-:W-:Y:S01]  /*5e50*/  LEA.HI.X.SX32 R9, R58, R66.reuse, 0x1, P6 ;  /* 0x000000423a097211 */ /* 0x080fe200030f0eff */
[----:B------:R0:W-:Y:S01]  /*5e60*/  @P4 STG.E.U8 desc[UR16][R2.64], R15 ;  /* 0x0000000f02004986 */ /* 0x0001e2000c101110 */
[----:B------:R-:W-:Y:S02]  /*5e70*/  LEA.HI.X.SX32 R13, R59, R66, 0x1, P2 ;  /* 0x000000423b0d7211 */ /* 0x000fe400010f0eff */
[----:B------:R-:W-:Y:S01]  /*5e80*/  PRMT R19, R5, 0x7772, RZ ;  /* 0x0000777205137816 */ /* 0x000fe200000000ff */
[----:B------:R1:W-:Y:S01]  /*5e90*/  @P3 STG.E.U8 desc[UR16][R8.64], R17 ;  /* 0x0000001108003986 */ /* 0x0003e2000c101110 */
[C---:B------:R-:W-:Y:S01]  /*5ea0*/  ISETP.LT.AND P4, PT, R61.reuse, UR7, !P0 ;  /* 0x000000073d007c0c */ /* 0x040fe2000c781270 */
[----:B------:R-:W-:Y:S01]  /*5eb0*/  IMAD R61, R61, UR6, RZ ;  /* 0x000000063d3d7c24 */ /* 0x000fe2000f8e02ff */
[C---:B------:R-:W-:Y:S01]  /*5ec0*/  ISETP.LT.AND P3, PT, R62.reuse, UR7, !P0 ;  /* 0x000000073e007c0c */ /* 0x040fe2000c761270 */
[----:B------:R2:W-:Y:S01]  /*5ed0*/  @P1 STG.E.U8 desc[UR16][R12.64], R19 ;  /* 0x000000130c001986 */ /* 0x0005e2000c101110 */
[----:B------:R-:W-:Y:S01]  /*5ee0*/  IMAD R62, R62, UR6, RZ ;  /* 0x000000063e3e7c24 */ /* 0x000fe2000f8e02ff */
[C---:B------:R-:W-:Y:S01]  /*5ef0*/  ISETP.LT.AND P5, PT, R60.reuse, UR7, !P0 ;  /* 0x000000073c007c0c */ /* 0x040fe2000c7a1270 */
[----:B------:R-:W-:Y:S01]  /*5f00*/  IMAD R60, R60, UR6, RZ ;  /* 0x000000063c3c7c24 */ /* 0x000fe2000f8e02ff */
[----:B------:R-:W-:Y:S01]  /*5f10*/  PRMT R25, R6, 0x7772, RZ ;  /* 0x0000777206197816 */ /* 0x000fe200000000ff */
[----:B0-----:R-:W-:Y:S01]  /*5f20*/  IMAD R15, R64, UR6, RZ ;  /* 0x00000006400f7c24 */ /* 0x001fe2000f8e02ff */
[----:B------:R-:W-:-:S02]  /*5f30*/  IADD3 R10, P2, R62, R32, RZ ;  /* 0x000000203e0a7210 */ /* 0x000fc40007f5e0ff */
[-C--:B-1----:R-:W-:Y:S01]  /*5f40*/  IADD3 R8, P1, R61, R32.reuse, RZ ;  /* 0x000000203d087210 */ /* 0x082fe20007f3e0ff */
[----:B------:R-:W-:Y:S01]  /*5f50*/  IMAD R17, R65, UR6, RZ ;  /* 0x0000000641117c24 */ /* 0x000fe2000f8e02ff */
[----:B------:R-:W-:Y:S02]  /*5f60*/  IADD3 R2, P6, R60, R32, RZ ;  /* 0x000000203c027210 */ /* 0x000fe40007fde0ff */
[----:B------:R-:W-:Y:S02]  /*5f70*/  LEA.HI.X.SX32 R9, R61, R66, 0x1, P1 ;  /* 0x000000423d097211 */ /* 0x000fe400008f0eff */
[----:B------:R-:W-:Y:S02]  /*5f80*/  IADD3 R14, P1, R15, R32, RZ ;  /* 0x000000200f0e7210 */ /* 0x000fe40007f3e0ff */
[----:B------:R-:W-:Y:S02]  /*5f90*/  LEA.HI.X.SX32 R11, R62, R66, 0x1, P2 ;  /* 0x000000423e0b7211 */ /* 0x000fe400010f0eff */
[----:B------:R-:W-:-:S02]  /*5fa0*/  ISETP.LT.AND P2, PT, R63, UR7, !P0 ;  /* 0x000000073f007c0c */ /* 0x000fc4000c741270 */
[-C--:B------:R-:W-:Y:S02]  /*5fb0*/  LEA.HI.X.SX32 R15, R15, R66.reuse, 0x1, P1 ;  /* 0x000000420f0f7211 */ /* 0x080fe400008f0eff */
[----:B------:R-:W-:Y:S02]  /*5fc0*/  ISETP.LT.AND P1, PT, R64, UR7, !P0 ;  /* 0x0000000740007c0c */ /* 0x000fe4000c721270 */
[----:B------:R-:W-:Y:S02]  /*5fd0*/  ISETP.LT.AND P0, PT, R65, UR7, !P0 ;  /* 0x0000000741007c0c */ /* 0x000fe4000c701270 */
[----:B------:R-:W-:Y:S02]  /*5fe0*/  LEA.HI.X.SX32 R3, R60, R66, 0x1, P6 ;  /* 0x000000423c037211 */ /* 0x000fe400030f0eff */
[----:B--2---:R-:W-:Y:S02]  /*5ff0*/  IADD3 R12, P6, R0, R32, RZ ;  /* 0x00000020000c7210 */ /* 0x004fe40007fde0ff */
[----:B------:R-:W-:Y:S01]  /*6000*/  PRMT R23, R7, 0x7772, RZ ;  /* 0x0000777207177816 */ /* 0x000fe200000000ff */
[----:B------:R0:W-:Y:S01]  /*6010*/  @P5 STG.E.U8 desc[UR16][R2.64], R25 ;  /* 0x0000001902005986 */ /* 0x0001e2000c101110 */
[----:B------:R-:W-:-:S02]  /*6020*/  PRMT R21, R4, 0x7773, RZ ;  /* 0x0000777304157816 */ /* 0x000fc400000000ff */
[----:B------:R-:W-:Y:S01]  /*6030*/  LEA.HI.X.SX32 R13, R0, R66, 0x1, P6 ;  /* 0x00000042000d7211 */ /* 0x000fe200030f0eff */
[----:B------:R0:W-:Y:S01]  /*6040*/  @P4 STG.E.U8 desc[UR16][R8.64], R23 ;  /* 0x0000001708004986 */ /* 0x0001e2000c101110 */
[----:B------:R-:W-:Y:S02]  /*6050*/  PRMT R19, R5, 0x7773, RZ ;  /* 0x0000777305137816 */ /* 0x000fe400000000ff */
[----:B------:R-:W-:Y:S01]  /*6060*/  PRMT R5, R6, 0x7773, RZ ;  /* 0x0000777306057816 */ /* 0x000fe200000000ff */
[----:B------:R0:W-:Y:S01]  /*6070*/  @P3 STG.E.U8 desc[UR16][R10.64], R21 ;  /* 0x000000150a003986 */ /* 0x0001e2000c101110 */
[----:B------:R-:W-:Y:S02]  /*6080*/  IADD3 R16, P6, R17, R32, RZ ;  /* 0x0000002011107210 */ /* 0x000fe40007fde0ff */
[----:B------:R-:W-:Y:S01]  /*6090*/  PRMT R7, R7, 0x7773, RZ ;  /* 0x0000777307077816 */ /* 0x000fe200000000ff */
[----:B------:R0:W-:Y:S01]  /*60a0*/  @P2 STG.E.U8 desc[UR16][R12.64], R19 ;  /* 0x000000130c002986 */ /* 0x0001e2000c101110 */
[----:B------:R-:W-:-:S03]  /*60b0*/  LEA.HI.X.SX32 R17, R17, R66, 0x1, P6 ;  /* 0x0000004211117211 */ /* 0x000fc600030f0eff */
[----:B------:R0:W-:Y:S01]  /*60c0*/  @P1 STG.E.U8 desc[UR16][R14.64], R5 ;  /* 0x000000050e001986 */ /* 0x0001e2000c101110 */
[----:B------:R-:W-:Y:S05]  /*60d0*/  @!P0 EXIT ;  /* 0x000000000000894d */ /* 0x000fea0003800000 */
[----:B------:R-:W-:Y:S01]  /*60e0*/  STG.E.U8 desc[UR16][R16.64], R7 ;  /* 0x0000000710007986 */ /* 0x000fe2000c101110 */
[----:B------:R-:W-:Y:S05]  /*60f0*/  EXIT ;  /* 0x000000000000794d */ /* 0x000fea0003800000 */
.L_x_3:
[----:B------:R-:W-:-:S00]  /*6100*/  BRA `(.L_x_3) ;  /* 0xfffffffc00fc7947 */ /* 0x000fc0000383ffff */
[----:B------:R-:W-:-:S00]  /*6110*/  NOP ;  /* 0x0000000000007918 */ /* 0x000fc00000000000 */
        /* <DEDUP_REMOVED lines=14> */
.L_x_4:


//--------------------- .nv.shared.matmul_kernel  --------------------------
	.section	.nv.shared.matmul_kernel,"aw",@nobits
	.sectionflags	@""
	.align	16
	.zero		1024


//--------------------- .nv.shared.reserved.0     --------------------------
	.section	.nv.shared.reserved.0,"aw",@nobits
	.weak		__nv_reservedSMEM_offset_0_alias
	.size		__nv_reservedSMEM_offset_0_alias, 0, 0
	.other		__nv_reservedSMEM_offset_0_alias,@"STO_CUDA_RESERVED_SHARED STV_DEFAULT"
__nv_reservedSMEM_offset_0_alias:
	.zero		0


//--------------------- .nv.constant0.matmul_kernel --------------------------
	.section	.nv.constant0.matmul_kernel,"a",@progbits
	.sectionflags	@""
	.align	4
.nv.constant0.matmul_kernel:
	.zero		608


//--------------------- SYMBOLS --------------------------

	.type		.nv.reservedSmem.offset0,@object
	.size		.nv.reservedSmem.offset0,0x4
